//
// Generated by NVIDIA NVVM Compiler
//
// Compiler Build ID: CL-36424714
// Cuda compilation tools, release 13.0, V13.0.88
// Based on NVVM 20.0.0
//

.version 9.0
.target sm_100
.address_size 64

	// .globl	bp_copy_32
// _ZZ24copykernelAoSsharedmultiILi32EiLi8EEvPfS0_S0_T0_S1_iE9tmp_d_dst has been demoted
// _ZZ24copykernelAoSsharedmultiILi32EiLi4EEvPfS0_S0_T0_S1_iE9tmp_d_dst has been demoted

.visible .entry bp_copy_32(
	.param .u64 .ptr .align 1 bp_copy_32_param_0,
	.param .u64 .ptr .align 1 bp_copy_32_param_1,
	.param .u64 .ptr .align 1 bp_copy_32_param_2,
	.param .u64 .ptr .align 1 bp_copy_32_param_3,
	.param .u64 .ptr .align 1 bp_copy_32_param_4,
	.param .u32 bp_copy_32_param_5,
	.param .u32 bp_copy_32_param_6,
	.param .u32 bp_copy_32_param_7,
	.param .u32 bp_copy_32_param_8
)
{
	.reg .pred 	%p<11>;
	.reg .b32 	%r<49>;
	.reg .b32 	%f<29>;
	.reg .b64 	%rd<39>;

	ld.param.u64 	%rd7, [bp_copy_32_param_0];
	ld.param.u64 	%rd8, [bp_copy_32_param_1];
	ld.param.u64 	%rd9, [bp_copy_32_param_2];
	ld.param.u64 	%rd10, [bp_copy_32_param_3];
	ld.param.u64 	%rd11, [bp_copy_32_param_4];
	ld.param.u32 	%r22, [bp_copy_32_param_6];
	ld.param.u32 	%r20, [bp_copy_32_param_7];
	ld.param.u32 	%r21, [bp_copy_32_param_8];
	cvta.to.global.u64 	%rd1, %rd10;
	cvta.to.global.u64 	%rd2, %rd9;
	cvta.to.global.u64 	%rd3, %rd8;
	cvta.to.global.u64 	%rd4, %rd11;
	cvta.to.global.u64 	%rd5, %rd7;
	mov.u32 	%r23, %ctaid.x;
	mov.u32 	%r24, %ctaid.y;
	mov.u32 	%r25, %nctaid.x;
	mad.lo.s32 	%r26, %r24, %r25, %r23;
	mov.u32 	%r27, %ntid.x;
	mov.u32 	%r28, %ntid.y;
	mov.u32 	%r29, %tid.y;
	mov.u32 	%r30, %tid.x;
	mad.lo.s32 	%r31, %r26, %r28, %r29;
	mad.lo.s32 	%r43, %r31, %r27, %r30;
	mul.lo.s32 	%r32, %r20, %r22;
	div.s32 	%r2, %r32, %r21;
	mov.u32 	%r33, %nctaid.y;
	mul.lo.s32 	%r34, %r25, %r33;
	mul.lo.s32 	%r35, %r34, %r27;
	mul.lo.s32 	%r3, %r35, %r28;
	div.s32 	%r4, %r21, %r20;
	setp.ge.s32 	%p1, %r43, %r2;
	setp.lt.s32 	%p2, %r4, 1;
	or.pred  	%p3, %p1, %p2;
	@%p3 bra 	$L__BB0_11;
	and.b32  	%r5, %r4, 2147483644;
	neg.s32 	%r6, %r5;
	shl.b32 	%r7, %r20, 2;
	add.s64 	%rd6, %rd3, 8;
$L__BB0_2:
	setp.lt.u32 	%p4, %r4, 4;
	mul.lo.s32 	%r9, %r43, %r21;
	mov.b32 	%r48, 0;
	@%p4 bra 	$L__BB0_5;
	mov.u32 	%r44, %r43;
	mov.u32 	%r45, %r9;
	mov.u32 	%r46, %r6;
$L__BB0_4:
	.pragma "nounroll";
	mul.wide.s32 	%rd12, %r44, 4;
	add.s64 	%rd13, %rd5, %rd12;
	add.s64 	%rd14, %rd6, %rd12;
	add.s64 	%rd15, %rd2, %rd12;
	add.s64 	%rd16, %rd1, %rd12;
	ld.global.f32 	%f1, [%rd13];
	mul.wide.s32 	%rd17, %r45, 4;
	add.s64 	%rd18, %rd4, %rd17;
	st.global.f32 	[%rd18], %f1;
	ld.global.f32 	%f2, [%rd14+-8];
	st.global.f32 	[%rd18+4], %f2;
	ld.global.f32 	%f3, [%rd15];
	st.global.f32 	[%rd18+8], %f3;
	ld.global.f32 	%f4, [%rd16];
	st.global.f32 	[%rd18+12], %f4;
	ld.global.f32 	%f5, [%rd13+4];
	mul.wide.s32 	%rd19, %r20, 4;
	add.s64 	%rd20, %rd18, %rd19;
	st.global.f32 	[%rd20], %f5;
	ld.global.f32 	%f6, [%rd14+-4];
	st.global.f32 	[%rd20+4], %f6;
	ld.global.f32 	%f7, [%rd15+4];
	st.global.f32 	[%rd20+8], %f7;
	ld.global.f32 	%f8, [%rd16+4];
	st.global.f32 	[%rd20+12], %f8;
	ld.global.f32 	%f9, [%rd13+8];
	add.s64 	%rd21, %rd20, %rd19;
	st.global.f32 	[%rd21], %f9;
	ld.global.f32 	%f10, [%rd14];
	st.global.f32 	[%rd21+4], %f10;
	ld.global.f32 	%f11, [%rd15+8];
	st.global.f32 	[%rd21+8], %f11;
	ld.global.f32 	%f12, [%rd16+8];
	st.global.f32 	[%rd21+12], %f12;
	ld.global.f32 	%f13, [%rd13+12];
	add.s64 	%rd22, %rd21, %rd19;
	st.global.f32 	[%rd22], %f13;
	ld.global.f32 	%f14, [%rd14+4];
	st.global.f32 	[%rd22+4], %f14;
	ld.global.f32 	%f15, [%rd15+12];
	st.global.f32 	[%rd22+8], %f15;
	ld.global.f32 	%f16, [%rd16+12];
	st.global.f32 	[%rd22+12], %f16;
	add.s32 	%r46, %r46, 4;
	add.s32 	%r45, %r45, %r7;
	add.s32 	%r44, %r44, 4;
	setp.ne.s32 	%p5, %r46, 0;
	mov.u32 	%r48, %r5;
	@%p5 bra 	$L__BB0_4;
$L__BB0_5:
	and.b32  	%r37, %r4, 3;
	setp.eq.s32 	%p6, %r37, 0;
	@%p6 bra 	$L__BB0_10;
	setp.eq.s32 	%p7, %r37, 1;
	@%p7 bra 	$L__BB0_8;
	add.s32 	%r38, %r48, %r43;
	mul.wide.s32 	%rd23, %r38, 4;
	add.s64 	%rd24, %rd5, %rd23;
	ld.global.f32 	%f17, [%rd24];
	mad.lo.s32 	%r39, %r48, %r20, %r9;
	mul.wide.s32 	%rd25, %r39, 4;
	add.s64 	%rd26, %rd4, %rd25;
	st.global.f32 	[%rd26], %f17;
	add.s64 	%rd27, %rd3, %rd23;
	ld.global.f32 	%f18, [%rd27];
	st.global.f32 	[%rd26+4], %f18;
	add.s64 	%rd28, %rd2, %rd23;
	ld.global.f32 	%f19, [%rd28];
	st.global.f32 	[%rd26+8], %f19;
	add.s64 	%rd29, %rd1, %rd23;
	ld.global.f32 	%f20, [%rd29];
	st.global.f32 	[%rd26+12], %f20;
	ld.global.f32 	%f21, [%rd24+4];
	mul.wide.s32 	%rd30, %r20, 4;
	add.s64 	%rd31, %rd26, %rd30;
	st.global.f32 	[%rd31], %f21;
	ld.global.f32 	%f22, [%rd27+4];
	st.global.f32 	[%rd31+4], %f22;
	ld.global.f32 	%f23, [%rd28+4];
	st.global.f32 	[%rd31+8], %f23;
	ld.global.f32 	%f24, [%rd29+4];
	st.global.f32 	[%rd31+12], %f24;
	add.s32 	%r48, %r48, 2;
$L__BB0_8:
	and.b32  	%r40, %r4, 1;
	setp.eq.b32 	%p8, %r40, 1;
	not.pred 	%p9, %p8;
	@%p9 bra 	$L__BB0_10;
	add.s32 	%r41, %r48, %r43;
	mul.wide.s32 	%rd32, %r41, 4;
	add.s64 	%rd33, %rd5, %rd32;
	ld.global.f32 	%f25, [%rd33];
	mad.lo.s32 	%r42, %r48, %r20, %r9;
	mul.wide.s32 	%rd34, %r42, 4;
	add.s64 	%rd35, %rd4, %rd34;
	st.global.f32 	[%rd35], %f25;
	add.s64 	%rd36, %rd3, %rd32;
	ld.global.f32 	%f26, [%rd36];
	st.global.f32 	[%rd35+4], %f26;
	add.s64 	%rd37, %rd2, %rd32;
	ld.global.f32 	%f27, [%rd37];
	st.global.f32 	[%rd35+8], %f27;
	add.s64 	%rd38, %rd1, %rd32;
	ld.global.f32 	%f28, [%rd38];
	st.global.f32 	[%rd35+12], %f28;
$L__BB0_10:
	add.s32 	%r43, %r43, %r3;
	setp.lt.s32 	%p10, %r43, %r2;
	@%p10 bra 	$L__BB0_2;
$L__BB0_11:
	ret;

}
	// .globl	copykernelAoS_no_trans32_32bit
.visible .entry copykernelAoS_no_trans32_32bit(
	.param .u64 .ptr .align 1 copykernelAoS_no_trans32_32bit_param_0,
	.param .u64 .ptr .align 1 copykernelAoS_no_trans32_32bit_param_1,
	.param .u64 .ptr .align 1 copykernelAoS_no_trans32_32bit_param_2,
	.param .u32 copykernelAoS_no_trans32_32bit_param_3,
	.param .u32 copykernelAoS_no_trans32_32bit_param_4,
	.param .u32 copykernelAoS_no_trans32_32bit_param_5
)
{
	.reg .b32 	%r<11>;
	.reg .b32 	%f<2>;
	.reg .b64 	%rd<8>;

	ld.param.u64 	%rd1, [copykernelAoS_no_trans32_32bit_param_0];
	ld.param.u64 	%rd2, [copykernelAoS_no_trans32_32bit_param_2];
	cvta.to.global.u64 	%rd3, %rd2;
	cvta.to.global.u64 	%rd4, %rd1;
	mov.u32 	%r1, %ctaid.x;
	mov.u32 	%r2, %ctaid.y;
	mov.u32 	%r3, %nctaid.x;
	mad.lo.s32 	%r4, %r2, %r3, %r1;
	mov.u32 	%r5, %ntid.x;
	mov.u32 	%r6, %ntid.y;
	mov.u32 	%r7, %tid.y;
	mov.u32 	%r8, %tid.x;
	mad.lo.s32 	%r9, %r4, %r6, %r7;
	mad.lo.s32 	%r10, %r9, %r5, %r8;
	mul.wide.s32 	%rd5, %r10, 4;
	add.s64 	%rd6, %rd4, %rd5;
	ld.global.f32 	%f1, [%rd6];
	add.s64 	%rd7, %rd3, %rd5;
	st.global.f32 	[%rd7], %f1;
	ret;

}
	// .globl	copykernelAoS_trans232_32bit
.visible .entry copykernelAoS_trans232_32bit(
	.param .u64 .ptr .align 1 copykernelAoS_trans232_32bit_param_0,
	.param .u64 .ptr .align 1 copykernelAoS_trans232_32bit_param_1,
	.param .u64 .ptr .align 1 copykernelAoS_trans232_32bit_param_2,
	.param .u32 copykernelAoS_trans232_32bit_param_3,
	.param .u32 copykernelAoS_trans232_32bit_param_4,
	.param .u32 copykernelAoS_trans232_32bit_param_5
)
{
	.reg .b32 	%r<17>;
	.reg .b32 	%f<2>;
	.reg .b64 	%rd<9>;

	ld.param.u64 	%rd1, [copykernelAoS_trans232_32bit_param_0];
	ld.param.u64 	%rd2, [copykernelAoS_trans232_32bit_param_2];
	ld.param.u32 	%r1, [copykernelAoS_trans232_32bit_param_4];
	ld.param.u32 	%r2, [copykernelAoS_trans232_32bit_param_5];
	cvta.to.global.u64 	%rd3, %rd2;
	cvta.to.global.u64 	%rd4, %rd1;
	mov.u32 	%r3, %ctaid.x;
	mov.u32 	%r4, %ctaid.y;
	mov.u32 	%r5, %nctaid.x;
	mad.lo.s32 	%r6, %r4, %r5, %r3;
	mov.u32 	%r7, %ntid.x;
	mov.u32 	%r8, %ntid.y;
	mov.u32 	%r9, %tid.y;
	mov.u32 	%r10, %tid.x;
	mad.lo.s32 	%r11, %r6, %r8, %r9;
	mad.lo.s32 	%r12, %r11, %r7, %r10;
	div.s32 	%r13, %r12, %r2;
	mul.lo.s32 	%r14, %r13, %r2;
	sub.s32 	%r15, %r12, %r14;
	mad.lo.s32 	%r16, %r15, %r1, %r13;
	mul.wide.s32 	%rd5, %r16, 4;
	add.s64 	%rd6, %rd4, %rd5;
	ld.global.f32 	%f1, [%rd6];
	mul.wide.s32 	%rd7, %r12, 4;
	add.s64 	%rd8, %rd3, %rd7;
	st.global.f32 	[%rd8], %f1;
	ret;

}
	// .globl	copykernelAoS_no_trans_multi32_32bit
.visible .entry copykernelAoS_no_trans_multi32_32bit(
	.param .u64 .ptr .align 1 copykernelAoS_no_trans_multi32_32bit_param_0,
	.param .u64 .ptr .align 1 copykernelAoS_no_trans_multi32_32bit_param_1,
	.param .u64 .ptr .align 1 copykernelAoS_no_trans_multi32_32bit_param_2,
	.param .u32 copykernelAoS_no_trans_multi32_32bit_param_3,
	.param .u32 copykernelAoS_no_trans_multi32_32bit_param_4,
	.param .u32 copykernelAoS_no_trans_multi32_32bit_param_5
)
{
	.reg .b32 	%r<11>;
	.reg .b32 	%f<9>;
	.reg .b64 	%rd<8>;

	ld.param.u64 	%rd1, [copykernelAoS_no_trans_multi32_32bit_param_0];
	ld.param.u64 	%rd2, [copykernelAoS_no_trans_multi32_32bit_param_2];
	mov.u32 	%r1, %ctaid.x;
	mov.u32 	%r2, %ctaid.y;
	mov.u32 	%r3, %nctaid.x;
	mad.lo.s32 	%r4, %r2, %r3, %r1;
	mov.u32 	%r5, %ntid.x;
	mov.u32 	%r6, %ntid.y;
	mov.u32 	%r7, %tid.y;
	mov.u32 	%r8, %tid.x;
	mad.lo.s32 	%r9, %r4, %r6, %r7;
	mad.lo.s32 	%r10, %r9, %r5, %r8;
	cvta.to.global.u64 	%rd3, %rd1;
	cvta.to.global.u64 	%rd4, %rd2;
	mul.wide.s32 	%rd5, %r10, 4;
	add.s64 	%rd6, %rd3, %rd5;
	ld.global.f32 	%f1, [%rd6];
	add.s64 	%rd7, %rd4, %rd5;
	st.global.f32 	[%rd7], %f1;
	ld.global.f32 	%f2, [%rd6+4];
	st.global.f32 	[%rd7+4], %f2;
	ld.global.f32 	%f3, [%rd6+8];
	st.global.f32 	[%rd7+8], %f3;
	ld.global.f32 	%f4, [%rd6+12];
	st.global.f32 	[%rd7+12], %f4;
	ld.global.f32 	%f5, [%rd6+16];
	st.global.f32 	[%rd7+16], %f5;
	ld.global.f32 	%f6, [%rd6+20];
	st.global.f32 	[%rd7+20], %f6;
	ld.global.f32 	%f7, [%rd6+24];
	st.global.f32 	[%rd7+24], %f7;
	ld.global.f32 	%f8, [%rd6+28];
	st.global.f32 	[%rd7+28], %f8;
	ret;

}
	// .globl	copykernelAoS_trans2_multi_batch32_32bit
.visible .entry copykernelAoS_trans2_multi_batch32_32bit(
	.param .u64 .ptr .align 1 copykernelAoS_trans2_multi_batch32_32bit_param_0,
	.param .u64 .ptr .align 1 copykernelAoS_trans2_multi_batch32_32bit_param_1,
	.param .u64 .ptr .align 1 copykernelAoS_trans2_multi_batch32_32bit_param_2,
	.param .u32 copykernelAoS_trans2_multi_batch32_32bit_param_3,
	.param .u32 copykernelAoS_trans2_multi_batch32_32bit_param_4,
	.param .u32 copykernelAoS_trans2_multi_batch32_32bit_param_5,
	.param .u32 copykernelAoS_trans2_multi_batch32_32bit_param_6
)
{
	.reg .pred 	%p<12>;
	.reg .b32 	%r<117>;
	.reg .b32 	%f<16>;
	.reg .b64 	%rd<43>;

	ld.param.u64 	%rd3, [copykernelAoS_trans2_multi_batch32_32bit_param_0];
	ld.param.u64 	%rd4, [copykernelAoS_trans2_multi_batch32_32bit_param_2];
	ld.param.u32 	%r19, [copykernelAoS_trans2_multi_batch32_32bit_param_4];
	ld.param.u32 	%r20, [copykernelAoS_trans2_multi_batch32_32bit_param_5];
	ld.param.u32 	%r21, [copykernelAoS_trans2_multi_batch32_32bit_param_6];
	cvta.to.global.u64 	%rd1, %rd4;
	cvta.to.global.u64 	%rd2, %rd3;
	mov.u32 	%r22, %ctaid.x;
	mov.u32 	%r23, %ctaid.y;
	mov.u32 	%r24, %nctaid.x;
	mad.lo.s32 	%r25, %r23, %r24, %r22;
	mov.u32 	%r26, %ntid.x;
	mov.u32 	%r27, %ntid.y;
	mov.u32 	%r28, %tid.y;
	mov.u32 	%r29, %tid.x;
	mad.lo.s32 	%r30, %r25, %r27, %r28;
	mad.lo.s32 	%r112, %r30, %r26, %r29;
	mul.lo.s32 	%r31, %r20, %r19;
	div.s32 	%r2, %r31, %r21;
	mov.u32 	%r32, %nctaid.y;
	mul.lo.s32 	%r33, %r24, %r32;
	mul.lo.s32 	%r34, %r33, %r26;
	mul.lo.s32 	%r3, %r34, %r27;
	setp.ge.s32 	%p1, %r112, %r2;
	setp.lt.s32 	%p2, %r21, 1;
	or.pred  	%p3, %p1, %p2;
	@%p3 bra 	$L__BB4_14;
	and.b32  	%r4, %r21, 7;
	add.s32 	%r5, %r4, -1;
	and.b32  	%r6, %r21, 3;
	and.b32  	%r7, %r21, 2147483640;
	and.b32  	%r8, %r21, 1;
$L__BB4_2:
	setp.lt.u32 	%p4, %r21, 8;
	mul.lo.s32 	%r10, %r112, %r21;
	mov.b32 	%r115, 0;
	@%p4 bra 	$L__BB4_5;
	mov.b32 	%r113, 0;
$L__BB4_4:
	.pragma "nounroll";
	add.s32 	%r37, %r113, %r10;
	div.s32 	%r38, %r37, %r20;
	mul.lo.s32 	%r39, %r38, %r20;
	sub.s32 	%r40, %r37, %r39;
	mad.lo.s32 	%r41, %r40, %r19, %r38;
	mul.wide.s32 	%rd5, %r41, 4;
	add.s64 	%rd6, %rd2, %rd5;
	ld.global.f32 	%f1, [%rd6];
	mul.wide.s32 	%rd7, %r37, 4;
	add.s64 	%rd8, %rd1, %rd7;
	st.global.f32 	[%rd8], %f1;
	add.s32 	%r42, %r37, 1;
	div.s32 	%r43, %r42, %r20;
	mul.lo.s32 	%r44, %r43, %r20;
	sub.s32 	%r45, %r42, %r44;
	mad.lo.s32 	%r46, %r45, %r19, %r43;
	mul.wide.s32 	%rd9, %r46, 4;
	add.s64 	%rd10, %rd2, %rd9;
	ld.global.f32 	%f2, [%rd10];
	st.global.f32 	[%rd8+4], %f2;
	add.s32 	%r47, %r37, 2;
	div.s32 	%r48, %r47, %r20;
	mul.lo.s32 	%r49, %r48, %r20;
	sub.s32 	%r50, %r47, %r49;
	mad.lo.s32 	%r51, %r50, %r19, %r48;
	mul.wide.s32 	%rd11, %r51, 4;
	add.s64 	%rd12, %rd2, %rd11;
	ld.global.f32 	%f3, [%rd12];
	st.global.f32 	[%rd8+8], %f3;
	add.s32 	%r52, %r37, 3;
	div.s32 	%r53, %r52, %r20;
	mul.lo.s32 	%r54, %r53, %r20;
	sub.s32 	%r55, %r52, %r54;
	mad.lo.s32 	%r56, %r55, %r19, %r53;
	mul.wide.s32 	%rd13, %r56, 4;
	add.s64 	%rd14, %rd2, %rd13;
	ld.global.f32 	%f4, [%rd14];
	st.global.f32 	[%rd8+12], %f4;
	add.s32 	%r57, %r37, 4;
	div.s32 	%r58, %r57, %r20;
	mul.lo.s32 	%r59, %r58, %r20;
	sub.s32 	%r60, %r57, %r59;
	mad.lo.s32 	%r61, %r60, %r19, %r58;
	mul.wide.s32 	%rd15, %r61, 4;
	add.s64 	%rd16, %rd2, %rd15;
	ld.global.f32 	%f5, [%rd16];
	st.global.f32 	[%rd8+16], %f5;
	add.s32 	%r62, %r37, 5;
	div.s32 	%r63, %r62, %r20;
	mul.lo.s32 	%r64, %r63, %r20;
	sub.s32 	%r65, %r62, %r64;
	mad.lo.s32 	%r66, %r65, %r19, %r63;
	mul.wide.s32 	%rd17, %r66, 4;
	add.s64 	%rd18, %rd2, %rd17;
	ld.global.f32 	%f6, [%rd18];
	st.global.f32 	[%rd8+20], %f6;
	add.s32 	%r67, %r37, 6;
	div.s32 	%r68, %r67, %r20;
	mul.lo.s32 	%r69, %r68, %r20;
	sub.s32 	%r70, %r67, %r69;
	mad.lo.s32 	%r71, %r70, %r19, %r68;
	mul.wide.s32 	%rd19, %r71, 4;
	add.s64 	%rd20, %rd2, %rd19;
	ld.global.f32 	%f7, [%rd20];
	st.global.f32 	[%rd8+24], %f7;
	add.s32 	%r72, %r37, 7;
	div.s32 	%r73, %r72, %r20;
	mul.lo.s32 	%r74, %r73, %r20;
	sub.s32 	%r75, %r72, %r74;
	mad.lo.s32 	%r76, %r75, %r19, %r73;
	mul.wide.s32 	%rd21, %r76, 4;
	add.s64 	%rd22, %rd2, %rd21;
	ld.global.f32 	%f8, [%rd22];
	st.global.f32 	[%rd8+28], %f8;
	add.s32 	%r113, %r113, 8;
	setp.eq.s32 	%p5, %r113, %r7;
	mov.u32 	%r115, %r7;
	@%p5 bra 	$L__BB4_5;
	bra.uni 	$L__BB4_4;
$L__BB4_5:
	setp.eq.s32 	%p6, %r4, 0;
	@%p6 bra 	$L__BB4_13;
	setp.lt.u32 	%p7, %r5, 3;
	@%p7 bra 	$L__BB4_8;
	add.s32 	%r77, %r115, %r10;
	div.s32 	%r78, %r77, %r20;
	mul.lo.s32 	%r79, %r78, %r20;
	sub.s32 	%r80, %r77, %r79;
	mad.lo.s32 	%r81, %r80, %r19, %r78;
	mul.wide.s32 	%rd23, %r81, 4;
	add.s64 	%rd24, %rd2, %rd23;
	ld.global.f32 	%f9, [%rd24];
	mul.wide.s32 	%rd25, %r77, 4;
	add.s64 	%rd26, %rd1, %rd25;
	st.global.f32 	[%rd26], %f9;
	add.s32 	%r82, %r77, 1;
	div.s32 	%r83, %r82, %r20;
	mul.lo.s32 	%r84, %r83, %r20;
	sub.s32 	%r85, %r82, %r84;
	mad.lo.s32 	%r86, %r85, %r19, %r83;
	mul.wide.s32 	%rd27, %r86, 4;
	add.s64 	%rd28, %rd2, %rd27;
	ld.global.f32 	%f10, [%rd28];
	st.global.f32 	[%rd26+4], %f10;
	add.s32 	%r87, %r77, 2;
	div.s32 	%r88, %r87, %r20;
	mul.lo.s32 	%r89, %r88, %r20;
	sub.s32 	%r90, %r87, %r89;
	mad.lo.s32 	%r91, %r90, %r19, %r88;
	mul.wide.s32 	%rd29, %r91, 4;
	add.s64 	%rd30, %rd2, %rd29;
	ld.global.f32 	%f11, [%rd30];
	st.global.f32 	[%rd26+8], %f11;
	add.s32 	%r92, %r77, 3;
	div.s32 	%r93, %r92, %r20;
	mul.lo.s32 	%r94, %r93, %r20;
	sub.s32 	%r95, %r92, %r94;
	mad.lo.s32 	%r96, %r95, %r19, %r93;
	mul.wide.s32 	%rd31, %r96, 4;
	add.s64 	%rd32, %rd2, %rd31;
	ld.global.f32 	%f12, [%rd32];
	st.global.f32 	[%rd26+12], %f12;
	add.s32 	%r115, %r115, 4;
$L__BB4_8:
	setp.eq.s32 	%p8, %r6, 0;
	@%p8 bra 	$L__BB4_13;
	setp.eq.s32 	%p9, %r6, 1;
	@%p9 bra 	$L__BB4_11;
	add.s32 	%r97, %r115, %r10;
	div.s32 	%r98, %r97, %r20;
	mul.lo.s32 	%r99, %r98, %r20;
	sub.s32 	%r100, %r97, %r99;
	mad.lo.s32 	%r101, %r100, %r19, %r98;
	mul.wide.s32 	%rd33, %r101, 4;
	add.s64 	%rd34, %rd2, %rd33;
	ld.global.f32 	%f13, [%rd34];
	mul.wide.s32 	%rd35, %r97, 4;
	add.s64 	%rd36, %rd1, %rd35;
	st.global.f32 	[%rd36], %f13;
	add.s32 	%r102, %r97, 1;
	div.s32 	%r103, %r102, %r20;
	mul.lo.s32 	%r104, %r103, %r20;
	sub.s32 	%r105, %r102, %r104;
	mad.lo.s32 	%r106, %r105, %r19, %r103;
	mul.wide.s32 	%rd37, %r106, 4;
	add.s64 	%rd38, %rd2, %rd37;
	ld.global.f32 	%f14, [%rd38];
	st.global.f32 	[%rd36+4], %f14;
	add.s32 	%r115, %r115, 2;
$L__BB4_11:
	setp.eq.s32 	%p10, %r8, 0;
	@%p10 bra 	$L__BB4_13;
	add.s32 	%r107, %r115, %r10;
	div.s32 	%r108, %r107, %r20;
	mul.lo.s32 	%r109, %r108, %r20;
	sub.s32 	%r110, %r107, %r109;
	mad.lo.s32 	%r111, %r110, %r19, %r108;
	mul.wide.s32 	%rd39, %r111, 4;
	add.s64 	%rd40, %rd2, %rd39;
	ld.global.f32 	%f15, [%rd40];
	mul.wide.s32 	%rd41, %r107, 4;
	add.s64 	%rd42, %rd1, %rd41;
	st.global.f32 	[%rd42], %f15;
$L__BB4_13:
	add.s32 	%r112, %r112, %r3;
	setp.lt.s32 	%p11, %r112, %r2;
	@%p11 bra 	$L__BB4_2;
$L__BB4_14:
	ret;

}
	// .globl	copykernelAoS_trans_multi_batch32_32bit
.visible .entry copykernelAoS_trans_multi_batch32_32bit(
	.param .u64 .ptr .align 1 copykernelAoS_trans_multi_batch32_32bit_param_0,
	.param .u64 .ptr .align 1 copykernelAoS_trans_multi_batch32_32bit_param_1,
	.param .u64 .ptr .align 1 copykernelAoS_trans_multi_batch32_32bit_param_2,
	.param .u32 copykernelAoS_trans_multi_batch32_32bit_param_3,
	.param .u32 copykernelAoS_trans_multi_batch32_32bit_param_4,
	.param .u32 copykernelAoS_trans_multi_batch32_32bit_param_5,
	.param .u32 copykernelAoS_trans_multi_batch32_32bit_param_6
)
{
	.reg .pred 	%p<12>;
	.reg .b32 	%r<120>;
	.reg .b32 	%f<16>;
	.reg .b64 	%rd<65>;

	ld.param.u64 	%rd3, [copykernelAoS_trans_multi_batch32_32bit_param_0];
	ld.param.u64 	%rd4, [copykernelAoS_trans_multi_batch32_32bit_param_2];
	ld.param.u32 	%r22, [copykernelAoS_trans_multi_batch32_32bit_param_4];
	ld.param.u32 	%r23, [copykernelAoS_trans_multi_batch32_32bit_param_5];
	ld.param.u32 	%r24, [copykernelAoS_trans_multi_batch32_32bit_param_6];
	cvta.to.global.u64 	%rd1, %rd4;
	cvta.to.global.u64 	%rd2, %rd3;
	mov.u32 	%r25, %ctaid.x;
	mov.u32 	%r26, %ctaid.y;
	mov.u32 	%r27, %nctaid.x;
	mad.lo.s32 	%r28, %r26, %r27, %r25;
	mov.u32 	%r29, %ntid.x;
	mov.u32 	%r30, %ntid.y;
	mov.u32 	%r31, %tid.y;
	mov.u32 	%r32, %tid.x;
	mad.lo.s32 	%r33, %r28, %r30, %r31;
	mad.lo.s32 	%r114, %r33, %r29, %r32;
	mul.lo.s32 	%r34, %r23, %r22;
	div.s32 	%r2, %r34, %r24;
	mov.u32 	%r35, %nctaid.y;
	mul.lo.s32 	%r36, %r27, %r35;
	mul.lo.s32 	%r37, %r36, %r29;
	mul.lo.s32 	%r3, %r37, %r30;
	setp.ge.s32 	%p1, %r114, %r2;
	setp.lt.s32 	%p2, %r24, 1;
	or.pred  	%p3, %p1, %p2;
	@%p3 bra 	$L__BB5_13;
	and.b32  	%r4, %r24, 7;
	add.s32 	%r5, %r4, -1;
	and.b32  	%r6, %r24, 3;
	and.b32  	%r7, %r24, 2147483640;
	and.b32  	%r8, %r24, 1;
	neg.s32 	%r9, %r7;
$L__BB5_2:
	setp.lt.u32 	%p4, %r24, 8;
	mul.lo.s32 	%r11, %r114, %r24;
	mov.b32 	%r118, 0;
	mov.u32 	%r115, %r11;
	mov.u32 	%r116, %r9;
	@%p4 bra 	$L__BB5_4;
$L__BB5_3:
	.pragma "nounroll";
	mul.wide.s32 	%rd5, %r115, 4;
	add.s64 	%rd6, %rd2, %rd5;
	ld.global.f32 	%f1, [%rd6];
	div.s32 	%r39, %r115, %r22;
	mul.lo.s32 	%r40, %r39, %r22;
	sub.s32 	%r41, %r115, %r40;
	mad.lo.s32 	%r42, %r41, %r23, %r39;
	mul.wide.s32 	%rd7, %r42, 4;
	add.s64 	%rd8, %rd1, %rd7;
	st.global.f32 	[%rd8], %f1;
	add.s32 	%r43, %r115, 1;
	mul.wide.s32 	%rd9, %r43, 4;
	add.s64 	%rd10, %rd2, %rd9;
	ld.global.f32 	%f2, [%rd10];
	div.s32 	%r44, %r43, %r22;
	mul.lo.s32 	%r45, %r44, %r22;
	sub.s32 	%r46, %r43, %r45;
	mad.lo.s32 	%r47, %r46, %r23, %r44;
	mul.wide.s32 	%rd11, %r47, 4;
	add.s64 	%rd12, %rd1, %rd11;
	st.global.f32 	[%rd12], %f2;
	add.s32 	%r48, %r115, 2;
	mul.wide.s32 	%rd13, %r48, 4;
	add.s64 	%rd14, %rd2, %rd13;
	ld.global.f32 	%f3, [%rd14];
	div.s32 	%r49, %r48, %r22;
	mul.lo.s32 	%r50, %r49, %r22;
	sub.s32 	%r51, %r48, %r50;
	mad.lo.s32 	%r52, %r51, %r23, %r49;
	mul.wide.s32 	%rd15, %r52, 4;
	add.s64 	%rd16, %rd1, %rd15;
	st.global.f32 	[%rd16], %f3;
	add.s32 	%r53, %r115, 3;
	mul.wide.s32 	%rd17, %r53, 4;
	add.s64 	%rd18, %rd2, %rd17;
	ld.global.f32 	%f4, [%rd18];
	div.s32 	%r54, %r53, %r22;
	mul.lo.s32 	%r55, %r54, %r22;
	sub.s32 	%r56, %r53, %r55;
	mad.lo.s32 	%r57, %r56, %r23, %r54;
	mul.wide.s32 	%rd19, %r57, 4;
	add.s64 	%rd20, %rd1, %rd19;
	st.global.f32 	[%rd20], %f4;
	add.s32 	%r58, %r115, 4;
	mul.wide.s32 	%rd21, %r58, 4;
	add.s64 	%rd22, %rd2, %rd21;
	ld.global.f32 	%f5, [%rd22];
	div.s32 	%r59, %r58, %r22;
	mul.lo.s32 	%r60, %r59, %r22;
	sub.s32 	%r61, %r58, %r60;
	mad.lo.s32 	%r62, %r61, %r23, %r59;
	mul.wide.s32 	%rd23, %r62, 4;
	add.s64 	%rd24, %rd1, %rd23;
	st.global.f32 	[%rd24], %f5;
	add.s32 	%r63, %r115, 5;
	mul.wide.s32 	%rd25, %r63, 4;
	add.s64 	%rd26, %rd2, %rd25;
	ld.global.f32 	%f6, [%rd26];
	div.s32 	%r64, %r63, %r22;
	mul.lo.s32 	%r65, %r64, %r22;
	sub.s32 	%r66, %r63, %r65;
	mad.lo.s32 	%r67, %r66, %r23, %r64;
	mul.wide.s32 	%rd27, %r67, 4;
	add.s64 	%rd28, %rd1, %rd27;
	st.global.f32 	[%rd28], %f6;
	add.s32 	%r68, %r115, 6;
	mul.wide.s32 	%rd29, %r68, 4;
	add.s64 	%rd30, %rd2, %rd29;
	ld.global.f32 	%f7, [%rd30];
	div.s32 	%r69, %r68, %r22;
	mul.lo.s32 	%r70, %r69, %r22;
	sub.s32 	%r71, %r68, %r70;
	mad.lo.s32 	%r72, %r71, %r23, %r69;
	mul.wide.s32 	%rd31, %r72, 4;
	add.s64 	%rd32, %rd1, %rd31;
	st.global.f32 	[%rd32], %f7;
	add.s32 	%r73, %r115, 7;
	mul.wide.s32 	%rd33, %r73, 4;
	add.s64 	%rd34, %rd2, %rd33;
	ld.global.f32 	%f8, [%rd34];
	div.s32 	%r74, %r73, %r22;
	mul.lo.s32 	%r75, %r74, %r22;
	sub.s32 	%r76, %r73, %r75;
	mad.lo.s32 	%r77, %r76, %r23, %r74;
	mul.wide.s32 	%rd35, %r77, 4;
	add.s64 	%rd36, %rd1, %rd35;
	st.global.f32 	[%rd36], %f8;
	add.s32 	%r116, %r116, 8;
	add.s32 	%r115, %r115, 8;
	setp.eq.s32 	%p5, %r116, 0;
	mov.u32 	%r118, %r7;
	@%p5 bra 	$L__BB5_4;
	bra.uni 	$L__BB5_3;
$L__BB5_4:
	setp.eq.s32 	%p6, %r4, 0;
	@%p6 bra 	$L__BB5_12;
	setp.lt.u32 	%p7, %r5, 3;
	@%p7 bra 	$L__BB5_7;
	add.s32 	%r79, %r118, %r11;
	mul.wide.s32 	%rd37, %r79, 4;
	add.s64 	%rd38, %rd2, %rd37;
	ld.global.f32 	%f9, [%rd38];
	div.s32 	%r80, %r79, %r22;
	mul.lo.s32 	%r81, %r80, %r22;
	sub.s32 	%r82, %r79, %r81;
	mad.lo.s32 	%r83, %r82, %r23, %r80;
	mul.wide.s32 	%rd39, %r83, 4;
	add.s64 	%rd40, %rd1, %rd39;
	st.global.f32 	[%rd40], %f9;
	add.s32 	%r84, %r79, 1;
	mul.wide.s32 	%rd41, %r84, 4;
	add.s64 	%rd42, %rd2, %rd41;
	ld.global.f32 	%f10, [%rd42];
	div.s32 	%r85, %r84, %r22;
	mul.lo.s32 	%r86, %r85, %r22;
	sub.s32 	%r87, %r84, %r86;
	mad.lo.s32 	%r88, %r87, %r23, %r85;
	mul.wide.s32 	%rd43, %r88, 4;
	add.s64 	%rd44, %rd1, %rd43;
	st.global.f32 	[%rd44], %f10;
	add.s32 	%r89, %r79, 2;
	mul.wide.s32 	%rd45, %r89, 4;
	add.s64 	%rd46, %rd2, %rd45;
	ld.global.f32 	%f11, [%rd46];
	div.s32 	%r90, %r89, %r22;
	mul.lo.s32 	%r91, %r90, %r22;
	sub.s32 	%r92, %r89, %r91;
	mad.lo.s32 	%r93, %r92, %r23, %r90;
	mul.wide.s32 	%rd47, %r93, 4;
	add.s64 	%rd48, %rd1, %rd47;
	st.global.f32 	[%rd48], %f11;
	add.s32 	%r94, %r79, 3;
	mul.wide.s32 	%rd49, %r94, 4;
	add.s64 	%rd50, %rd2, %rd49;
	ld.global.f32 	%f12, [%rd50];
	div.s32 	%r95, %r94, %r22;
	mul.lo.s32 	%r96, %r95, %r22;
	sub.s32 	%r97, %r94, %r96;
	mad.lo.s32 	%r98, %r97, %r23, %r95;
	mul.wide.s32 	%rd51, %r98, 4;
	add.s64 	%rd52, %rd1, %rd51;
	st.global.f32 	[%rd52], %f12;
	add.s32 	%r118, %r118, 4;
$L__BB5_7:
	setp.eq.s32 	%p8, %r6, 0;
	@%p8 bra 	$L__BB5_12;
	setp.eq.s32 	%p9, %r6, 1;
	@%p9 bra 	$L__BB5_10;
	add.s32 	%r99, %r118, %r11;
	mul.wide.s32 	%rd53, %r99, 4;
	add.s64 	%rd54, %rd2, %rd53;
	ld.global.f32 	%f13, [%rd54];
	div.s32 	%r100, %r99, %r22;
	mul.lo.s32 	%r101, %r100, %r22;
	sub.s32 	%r102, %r99, %r101;
	mad.lo.s32 	%r103, %r102, %r23, %r100;
	mul.wide.s32 	%rd55, %r103, 4;
	add.s64 	%rd56, %rd1, %rd55;
	st.global.f32 	[%rd56], %f13;
	add.s32 	%r104, %r99, 1;
	mul.wide.s32 	%rd57, %r104, 4;
	add.s64 	%rd58, %rd2, %rd57;
	ld.global.f32 	%f14, [%rd58];
	div.s32 	%r105, %r104, %r22;
	mul.lo.s32 	%r106, %r105, %r22;
	sub.s32 	%r107, %r104, %r106;
	mad.lo.s32 	%r108, %r107, %r23, %r105;
	mul.wide.s32 	%rd59, %r108, 4;
	add.s64 	%rd60, %rd1, %rd59;
	st.global.f32 	[%rd60], %f14;
	add.s32 	%r118, %r118, 2;
$L__BB5_10:
	setp.eq.s32 	%p10, %r8, 0;
	@%p10 bra 	$L__BB5_12;
	add.s32 	%r109, %r118, %r11;
	mul.wide.s32 	%rd61, %r109, 4;
	add.s64 	%rd62, %rd2, %rd61;
	ld.global.f32 	%f15, [%rd62];
	div.s32 	%r110, %r109, %r22;
	mul.lo.s32 	%r111, %r110, %r22;
	sub.s32 	%r112, %r109, %r111;
	mad.lo.s32 	%r113, %r112, %r23, %r110;
	mul.wide.s32 	%rd63, %r113, 4;
	add.s64 	%rd64, %rd1, %rd63;
	st.global.f32 	[%rd64], %f15;
$L__BB5_12:
	add.s32 	%r114, %r114, %r3;
	setp.lt.s32 	%p11, %r114, %r2;
	@%p11 bra 	$L__BB5_2;
$L__BB5_13:
	ret;

}
	// .globl	copykernelAoS_trans_multi32_32bit_8
.visible .entry copykernelAoS_trans_multi32_32bit_8(
	.param .u64 .ptr .align 1 copykernelAoS_trans_multi32_32bit_8_param_0,
	.param .u64 .ptr .align 1 copykernelAoS_trans_multi32_32bit_8_param_1,
	.param .u64 .ptr .align 1 copykernelAoS_trans_multi32_32bit_8_param_2,
	.param .u32 copykernelAoS_trans_multi32_32bit_8_param_3,
	.param .u32 copykernelAoS_trans_multi32_32bit_8_param_4,
	.param .u32 copykernelAoS_trans_multi32_32bit_8_param_5
)
{
	.reg .pred 	%p<2>;
	.reg .b32 	%r<51>;
	.reg .b32 	%f<9>;
	.reg .b64 	%rd<23>;

	ld.param.u64 	%rd1, [copykernelAoS_trans_multi32_32bit_8_param_0];
	ld.param.u64 	%rd2, [copykernelAoS_trans_multi32_32bit_8_param_2];
	ld.param.u32 	%r1, [copykernelAoS_trans_multi32_32bit_8_param_4];
	ld.param.u32 	%r2, [copykernelAoS_trans_multi32_32bit_8_param_5];
	mov.u32 	%r3, %ctaid.x;
	mov.u32 	%r4, %ctaid.y;
	mov.u32 	%r5, %nctaid.x;
	mad.lo.s32 	%r6, %r4, %r5, %r3;
	mov.u32 	%r7, %ntid.x;
	mov.u32 	%r8, %ntid.y;
	mov.u32 	%r9, %tid.y;
	mov.u32 	%r10, %tid.x;
	mad.lo.s32 	%r11, %r6, %r8, %r9;
	mad.lo.s32 	%r12, %r11, %r7, %r10;
	div.s32 	%r13, 8, %r2;
	mul.lo.s32 	%r14, %r13, %r12;
	shl.b32 	%r15, %r12, 3;
	cvta.to.global.u64 	%rd3, %rd1;
	cvta.to.global.u64 	%rd4, %rd2;
	mul.wide.s32 	%rd5, %r14, 4;
	add.s64 	%rd6, %rd3, %rd5;
	ld.global.f32 	%f1, [%rd6];
	mul.wide.s32 	%rd7, %r15, 4;
	add.s64 	%rd8, %rd4, %rd7;
	st.global.f32 	[%rd8], %f1;
	rem.s32 	%r16, 1, %r2;
	mad.lo.s32 	%r17, %r16, %r1, %r14;
	add.s32 	%r18, %r2, 1;
	setp.lt.u32 	%p1, %r18, 3;
	selp.b32 	%r19, %r2, 0, %p1;
	add.s32 	%r20, %r17, %r19;
	mul.wide.s32 	%rd9, %r20, 4;
	add.s64 	%rd10, %rd3, %rd9;
	ld.global.f32 	%f2, [%rd10];
	st.global.f32 	[%rd8+4], %f2;
	div.s32 	%r21, 2, %r2;
	mul.lo.s32 	%r22, %r21, %r2;
	sub.s32 	%r23, 2, %r22;
	mad.lo.s32 	%r24, %r23, %r1, %r14;
	add.s32 	%r25, %r24, %r21;
	mul.wide.s32 	%rd11, %r25, 4;
	add.s64 	%rd12, %rd3, %rd11;
	ld.global.f32 	%f3, [%rd12];
	st.global.f32 	[%rd8+8], %f3;
	div.s32 	%r26, 3, %r2;
	mul.lo.s32 	%r27, %r26, %r2;
	sub.s32 	%r28, 3, %r27;
	mad.lo.s32 	%r29, %r28, %r1, %r14;
	add.s32 	%r30, %r29, %r26;
	mul.wide.s32 	%rd13, %r30, 4;
	add.s64 	%rd14, %rd3, %rd13;
	ld.global.f32 	%f4, [%rd14];
	st.global.f32 	[%rd8+12], %f4;
	div.s32 	%r31, 4, %r2;
	mul.lo.s32 	%r32, %r31, %r2;
	sub.s32 	%r33, 4, %r32;
	mad.lo.s32 	%r34, %r33, %r1, %r14;
	add.s32 	%r35, %r34, %r31;
	mul.wide.s32 	%rd15, %r35, 4;
	add.s64 	%rd16, %rd3, %rd15;
	ld.global.f32 	%f5, [%rd16];
	st.global.f32 	[%rd8+16], %f5;
	div.s32 	%r36, 5, %r2;
	mul.lo.s32 	%r37, %r36, %r2;
	sub.s32 	%r38, 5, %r37;
	mad.lo.s32 	%r39, %r38, %r1, %r14;
	add.s32 	%r40, %r39, %r36;
	mul.wide.s32 	%rd17, %r40, 4;
	add.s64 	%rd18, %rd3, %rd17;
	ld.global.f32 	%f6, [%rd18];
	st.global.f32 	[%rd8+20], %f6;
	div.s32 	%r41, 6, %r2;
	mul.lo.s32 	%r42, %r41, %r2;
	sub.s32 	%r43, 6, %r42;
	mad.lo.s32 	%r44, %r43, %r1, %r14;
	add.s32 	%r45, %r44, %r41;
	mul.wide.s32 	%rd19, %r45, 4;
	add.s64 	%rd20, %rd3, %rd19;
	ld.global.f32 	%f7, [%rd20];
	st.global.f32 	[%rd8+24], %f7;
	div.s32 	%r46, 7, %r2;
	mul.lo.s32 	%r47, %r46, %r2;
	sub.s32 	%r48, 7, %r47;
	mad.lo.s32 	%r49, %r48, %r1, %r14;
	add.s32 	%r50, %r49, %r46;
	mul.wide.s32 	%rd21, %r50, 4;
	add.s64 	%rd22, %rd3, %rd21;
	ld.global.f32 	%f8, [%rd22];
	st.global.f32 	[%rd8+28], %f8;
	ret;

}
	// .globl	copykernelAoS_trans_multi32_32bit_4
.visible .entry copykernelAoS_trans_multi32_32bit_4(
	.param .u64 .ptr .align 1 copykernelAoS_trans_multi32_32bit_4_param_0,
	.param .u64 .ptr .align 1 copykernelAoS_trans_multi32_32bit_4_param_1,
	.param .u64 .ptr .align 1 copykernelAoS_trans_multi32_32bit_4_param_2,
	.param .u32 copykernelAoS_trans_multi32_32bit_4_param_3,
	.param .u32 copykernelAoS_trans_multi32_32bit_4_param_4,
	.param .u32 copykernelAoS_trans_multi32_32bit_4_param_5
)
{
	.reg .pred 	%p<2>;
	.reg .b32 	%r<31>;
	.reg .b32 	%f<5>;
	.reg .b64 	%rd<15>;

	ld.param.u64 	%rd1, [copykernelAoS_trans_multi32_32bit_4_param_0];
	ld.param.u64 	%rd2, [copykernelAoS_trans_multi32_32bit_4_param_2];
	ld.param.u32 	%r1, [copykernelAoS_trans_multi32_32bit_4_param_4];
	ld.param.u32 	%r2, [copykernelAoS_trans_multi32_32bit_4_param_5];
	mov.u32 	%r3, %ctaid.x;
	mov.u32 	%r4, %ctaid.y;
	mov.u32 	%r5, %nctaid.x;
	mad.lo.s32 	%r6, %r4, %r5, %r3;
	mov.u32 	%r7, %ntid.x;
	mov.u32 	%r8, %ntid.y;
	mov.u32 	%r9, %tid.y;
	mov.u32 	%r10, %tid.x;
	mad.lo.s32 	%r11, %r6, %r8, %r9;
	mad.lo.s32 	%r12, %r11, %r7, %r10;
	div.s32 	%r13, 4, %r2;
	mul.lo.s32 	%r14, %r13, %r12;
	shl.b32 	%r15, %r12, 2;
	cvta.to.global.u64 	%rd3, %rd1;
	cvta.to.global.u64 	%rd4, %rd2;
	mul.wide.s32 	%rd5, %r14, 4;
	add.s64 	%rd6, %rd3, %rd5;
	ld.global.f32 	%f1, [%rd6];
	mul.wide.s32 	%rd7, %r15, 4;
	add.s64 	%rd8, %rd4, %rd7;
	st.global.f32 	[%rd8], %f1;
	rem.s32 	%r16, 1, %r2;
	mad.lo.s32 	%r17, %r16, %r1, %r14;
	add.s32 	%r18, %r2, 1;
	setp.lt.u32 	%p1, %r18, 3;
	selp.b32 	%r19, %r2, 0, %p1;
	add.s32 	%r20, %r17, %r19;
	mul.wide.s32 	%rd9, %r20, 4;
	add.s64 	%rd10, %rd3, %rd9;
	ld.global.f32 	%f2, [%rd10];
	st.global.f32 	[%rd8+4], %f2;
	div.s32 	%r21, 2, %r2;
	mul.lo.s32 	%r22, %r21, %r2;
	sub.s32 	%r23, 2, %r22;
	mad.lo.s32 	%r24, %r23, %r1, %r14;
	add.s32 	%r25, %r24, %r21;
	mul.wide.s32 	%rd11, %r25, 4;
	add.s64 	%rd12, %rd3, %rd11;
	ld.global.f32 	%f3, [%rd12];
	st.global.f32 	[%rd8+8], %f3;
	div.s32 	%r26, 3, %r2;
	mul.lo.s32 	%r27, %r26, %r2;
	sub.s32 	%r28, 3, %r27;
	mad.lo.s32 	%r29, %r28, %r1, %r14;
	add.s32 	%r30, %r29, %r26;
	mul.wide.s32 	%rd13, %r30, 4;
	add.s64 	%rd14, %rd3, %rd13;
	ld.global.f32 	%f4, [%rd14];
	st.global.f32 	[%rd8+12], %f4;
	ret;

}
	// .globl	copykernelAoSsharedmulti32_32bit_8
.visible .entry copykernelAoSsharedmulti32_32bit_8(
	.param .u64 .ptr .align 1 copykernelAoSsharedmulti32_32bit_8_param_0,
	.param .u64 .ptr .align 1 copykernelAoSsharedmulti32_32bit_8_param_1,
	.param .u64 .ptr .align 1 copykernelAoSsharedmulti32_32bit_8_param_2,
	.param .u32 copykernelAoSsharedmulti32_32bit_8_param_3,
	.param .u32 copykernelAoSsharedmulti32_32bit_8_param_4,
	.param .u32 copykernelAoSsharedmulti32_32bit_8_param_5
)
{
	.reg .pred 	%p<2>;
	.reg .b32 	%r<59>;
	.reg .b32 	%f<9>;
	.reg .b64 	%rd<23>;
	// demoted variable
	.shared .align 4 .b8 _ZZ24copykernelAoSsharedmultiILi32EiLi8EEvPfS0_S0_T0_S1_iE9tmp_d_dst[1024];
	ld.param.u64 	%rd1, [copykernelAoSsharedmulti32_32bit_8_param_0];
	ld.param.u64 	%rd2, [copykernelAoSsharedmulti32_32bit_8_param_2];
	ld.param.u32 	%r1, [copykernelAoSsharedmulti32_32bit_8_param_4];
	ld.param.u32 	%r2, [copykernelAoSsharedmulti32_32bit_8_param_5];
	mov.u32 	%r3, %ctaid.x;
	mov.u32 	%r4, %ctaid.y;
	mov.u32 	%r5, %nctaid.x;
	mad.lo.s32 	%r6, %r4, %r5, %r3;
	mov.u32 	%r7, %ntid.x;
	mov.u32 	%r8, %ntid.y;
	mov.u32 	%r9, %tid.y;
	mov.u32 	%r10, %tid.x;
	mad.lo.s32 	%r11, %r6, %r8, %r9;
	mad.lo.s32 	%r12, %r11, %r7, %r10;
	div.s32 	%r13, 8, %r2;
	mul.lo.s32 	%r14, %r13, %r12;
	shl.b32 	%r15, %r12, 3;
	shr.s32 	%r16, %r12, 31;
	shr.u32 	%r17, %r16, 27;
	add.s32 	%r18, %r12, %r17;
	and.b32  	%r19, %r18, 134217696;
	sub.s32 	%r20, %r12, %r19;
	cvta.to.global.u64 	%rd3, %rd1;
	cvta.to.global.u64 	%rd4, %rd2;
	mul.wide.s32 	%rd5, %r14, 4;
	add.s64 	%rd6, %rd3, %rd5;
	ld.global.f32 	%f1, [%rd6];
	shl.b32 	%r21, %r20, 5;
	mov.u32 	%r22, _ZZ24copykernelAoSsharedmultiILi32EiLi8EEvPfS0_S0_T0_S1_iE9tmp_d_dst;
	add.s32 	%r23, %r22, %r21;
	st.shared.f32 	[%r23], %f1;
	mul.wide.s32 	%rd7, %r15, 4;
	add.s64 	%rd8, %rd4, %rd7;
	st.global.f32 	[%rd8], %f1;
	rem.s32 	%r24, 1, %r2;
	mad.lo.s32 	%r25, %r24, %r1, %r14;
	add.s32 	%r26, %r2, 1;
	setp.lt.u32 	%p1, %r26, 3;
	selp.b32 	%r27, %r2, 0, %p1;
	add.s32 	%r28, %r25, %r27;
	mul.wide.s32 	%rd9, %r28, 4;
	add.s64 	%rd10, %rd3, %rd9;
	ld.global.f32 	%f2, [%rd10];
	st.shared.f32 	[%r23+4], %f2;
	st.global.f32 	[%rd8+4], %f2;
	div.s32 	%r29, 2, %r2;
	mul.lo.s32 	%r30, %r29, %r2;
	sub.s32 	%r31, 2, %r30;
	mad.lo.s32 	%r32, %r31, %r1, %r14;
	add.s32 	%r33, %r32, %r29;
	mul.wide.s32 	%rd11, %r33, 4;
	add.s64 	%rd12, %rd3, %rd11;
	ld.global.f32 	%f3, [%rd12];
	st.shared.f32 	[%r23+8], %f3;
	st.global.f32 	[%rd8+8], %f3;
	div.s32 	%r34, 3, %r2;
	mul.lo.s32 	%r35, %r34, %r2;
	sub.s32 	%r36, 3, %r35;
	mad.lo.s32 	%r37, %r36, %r1, %r14;
	add.s32 	%r38, %r37, %r34;
	mul.wide.s32 	%rd13, %r38, 4;
	add.s64 	%rd14, %rd3, %rd13;
	ld.global.f32 	%f4, [%rd14];
	st.shared.f32 	[%r23+12], %f4;
	st.global.f32 	[%rd8+12], %f4;
	div.s32 	%r39, 4, %r2;
	mul.lo.s32 	%r40, %r39, %r2;
	sub.s32 	%r41, 4, %r40;
	mad.lo.s32 	%r42, %r41, %r1, %r14;
	add.s32 	%r43, %r42, %r39;
	mul.wide.s32 	%rd15, %r43, 4;
	add.s64 	%rd16, %rd3, %rd15;
	ld.global.f32 	%f5, [%rd16];
	st.shared.f32 	[%r23+16], %f5;
	st.global.f32 	[%rd8+16], %f5;
	div.s32 	%r44, 5, %r2;
	mul.lo.s32 	%r45, %r44, %r2;
	sub.s32 	%r46, 5, %r45;
	mad.lo.s32 	%r47, %r46, %r1, %r14;
	add.s32 	%r48, %r47, %r44;
	mul.wide.s32 	%rd17, %r48, 4;
	add.s64 	%rd18, %rd3, %rd17;
	ld.global.f32 	%f6, [%rd18];
	st.shared.f32 	[%r23+20], %f6;
	st.global.f32 	[%rd8+20], %f6;
	div.s32 	%r49, 6, %r2;
	mul.lo.s32 	%r50, %r49, %r2;
	sub.s32 	%r51, 6, %r50;
	mad.lo.s32 	%r52, %r51, %r1, %r14;
	add.s32 	%r53, %r52, %r49;
	mul.wide.s32 	%rd19, %r53, 4;
	add.s64 	%rd20, %rd3, %rd19;
	ld.global.f32 	%f7, [%rd20];
	st.shared.f32 	[%r23+24], %f7;
	st.global.f32 	[%rd8+24], %f7;
	div.s32 	%r54, 7, %r2;
	mul.lo.s32 	%r55, %r54, %r2;
	sub.s32 	%r56, 7, %r55;
	mad.lo.s32 	%r57, %r56, %r1, %r14;
	add.s32 	%r58, %r57, %r54;
	mul.wide.s32 	%rd21, %r58, 4;
	add.s64 	%rd22, %rd3, %rd21;
	ld.global.f32 	%f8, [%rd22];
	st.shared.f32 	[%r23+28], %f8;
	st.global.f32 	[%rd8+28], %f8;
	ret;

}
	// .globl	copykernelAoSsharedmulti32_32bit_4
.visible .entry copykernelAoSsharedmulti32_32bit_4(
	.param .u64 .ptr .align 1 copykernelAoSsharedmulti32_32bit_4_param_0,
	.param .u64 .ptr .align 1 copykernelAoSsharedmulti32_32bit_4_param_1,
	.param .u64 .ptr .align 1 copykernelAoSsharedmulti32_32bit_4_param_2,
	.param .u32 copykernelAoSsharedmulti32_32bit_4_param_3,
	.param .u32 copykernelAoSsharedmulti32_32bit_4_param_4,
	.param .u32 copykernelAoSsharedmulti32_32bit_4_param_5
)
{
	.reg .pred 	%p<2>;
	.reg .b32 	%r<39>;
	.reg .b32 	%f<5>;
	.reg .b64 	%rd<15>;
	// demoted variable
	.shared .align 4 .b8 _ZZ24copykernelAoSsharedmultiILi32EiLi4EEvPfS0_S0_T0_S1_iE9tmp_d_dst[512];
	ld.param.u64 	%rd1, [copykernelAoSsharedmulti32_32bit_4_param_0];
	ld.param.u64 	%rd2, [copykernelAoSsharedmulti32_32bit_4_param_2];
	ld.param.u32 	%r1, [copykernelAoSsharedmulti32_32bit_4_param_4];
	ld.param.u32 	%r2, [copykernelAoSsharedmulti32_32bit_4_param_5];
	mov.u32 	%r3, %ctaid.x;
	mov.u32 	%r4, %ctaid.y;
	mov.u32 	%r5, %nctaid.x;
	mad.lo.s32 	%r6, %r4, %r5, %r3;
	mov.u32 	%r7, %ntid.x;
	mov.u32 	%r8, %ntid.y;
	mov.u32 	%r9, %tid.y;
	mov.u32 	%r10, %tid.x;
	mad.lo.s32 	%r11, %r6, %r8, %r9;
	mad.lo.s32 	%r12, %r11, %r7, %r10;
	div.s32 	%r13, 4, %r2;
	mul.lo.s32 	%r14, %r13, %r12;
	shl.b32 	%r15, %r12, 2;
	shr.s32 	%r16, %r12, 31;
	shr.u32 	%r17, %r16, 27;
	add.s32 	%r18, %r12, %r17;
	and.b32  	%r19, %r18, 268435424;
	sub.s32 	%r20, %r12, %r19;
	cvta.to.global.u64 	%rd3, %rd1;
	cvta.to.global.u64 	%rd4, %rd2;
	mul.wide.s32 	%rd5, %r14, 4;
	add.s64 	%rd6, %rd3, %rd5;
	ld.global.f32 	%f1, [%rd6];
	shl.b32 	%r21, %r20, 4;
	mov.u32 	%r22, _ZZ24copykernelAoSsharedmultiILi32EiLi4EEvPfS0_S0_T0_S1_iE9tmp_d_dst;
	add.s32 	%r23, %r22, %r21;
	st.shared.f32 	[%r23], %f1;
	mul.wide.s32 	%rd7, %r15, 4;
	add.s64 	%rd8, %rd4, %rd7;
	st.global.f32 	[%rd8], %f1;
	rem.s32 	%r24, 1, %r2;
	mad.lo.s32 	%r25, %r24, %r1, %r14;
	add.s32 	%r26, %r2, 1;
	setp.lt.u32 	%p1, %r26, 3;
	selp.b32 	%r27, %r2, 0, %p1;
	add.s32 	%r28, %r25, %r27;
	mul.wide.s32 	%rd9, %r28, 4;
	add.s64 	%rd10, %rd3, %rd9;
	ld.global.f32 	%f2, [%rd10];
	st.shared.f32 	[%r23+4], %f2;
	st.global.f32 	[%rd8+4], %f2;
	div.s32 	%r29, 2, %r2;
	mul.lo.s32 	%r30, %r29, %r2;
	sub.s32 	%r31, 2, %r30;
	mad.lo.s32 	%r32, %r31, %r1, %r14;
	add.s32 	%r33, %r32, %r29;
	mul.wide.s32 	%rd11, %r33, 4;
	add.s64 	%rd12, %rd3, %rd11;
	ld.global.f32 	%f3, [%rd12];
	st.shared.f32 	[%r23+8], %f3;
	st.global.f32 	[%rd8+8], %f3;
	div.s32 	%r34, 3, %r2;
	mul.lo.s32 	%r35, %r34, %r2;
	sub.s32 	%r36, 3, %r35;
	mad.lo.s32 	%r37, %r36, %r1, %r14;
	add.s32 	%r38, %r37, %r34;
	mul.wide.s32 	%rd13, %r38, 4;
	add.s64 	%rd14, %rd3, %rd13;
	ld.global.f32 	%f4, [%rd14];
	st.shared.f32 	[%r23+12], %f4;
	st.global.f32 	[%rd8+12], %f4;
	ret;

}
	// .globl	copykernelAoS_shared32_32bit
.visible .entry copykernelAoS_shared32_32bit(
	.param .u64 .ptr .align 1 copykernelAoS_shared32_32bit_param_0,
	.param .u64 .ptr .align 1 copykernelAoS_shared32_32bit_param_1,
	.param .u64 .ptr .align 1 copykernelAoS_shared32_32bit_param_2,
	.param .u32 copykernelAoS_shared32_32bit_param_3,
	.param .u32 copykernelAoS_shared32_32bit_param_4,
	.param .u32 copykernelAoS_shared32_32bit_param_5
)
{
	.reg .b32 	%r<17>;
	.reg .b32 	%f<2>;
	.reg .b64 	%rd<9>;

	ld.param.u64 	%rd1, [copykernelAoS_shared32_32bit_param_0];
	ld.param.u64 	%rd2, [copykernelAoS_shared32_32bit_param_2];
	ld.param.u32 	%r1, [copykernelAoS_shared32_32bit_param_4];
	ld.param.u32 	%r2, [copykernelAoS_shared32_32bit_param_5];
	cvta.to.global.u64 	%rd3, %rd2;
	cvta.to.global.u64 	%rd4, %rd1;
	mov.u32 	%r3, %ctaid.x;
	mov.u32 	%r4, %ctaid.y;
	mov.u32 	%r5, %nctaid.x;
	mad.lo.s32 	%r6, %r4, %r5, %r3;
	mov.u32 	%r7, %ntid.x;
	mov.u32 	%r8, %ntid.y;
	mov.u32 	%r9, %tid.y;
	mov.u32 	%r10, %tid.x;
	mad.lo.s32 	%r11, %r6, %r8, %r9;
	mad.lo.s32 	%r12, %r11, %r7, %r10;
	div.s32 	%r13, %r12, %r2;
	mul.lo.s32 	%r14, %r13, %r2;
	sub.s32 	%r15, %r12, %r14;
	mad.lo.s32 	%r16, %r15, %r1, %r13;
	mul.wide.s32 	%rd5, %r16, 4;
	add.s64 	%rd6, %rd4, %rd5;
	ld.global.f32 	%f1, [%rd6];
	mul.wide.s32 	%rd7, %r12, 4;
	add.s64 	%rd8, %rd3, %rd7;
	st.global.f32 	[%rd8], %f1;
	ret;

}
	// .globl	copykernelAoS_trans2_batch32_32bit
.visible .entry copykernelAoS_trans2_batch32_32bit(
	.param .u64 .ptr .align 1 copykernelAoS_trans2_batch32_32bit_param_0,
	.param .u64 .ptr .align 1 copykernelAoS_trans2_batch32_32bit_param_1,
	.param .u64 .ptr .align 1 copykernelAoS_trans2_batch32_32bit_param_2,
	.param .u32 copykernelAoS_trans2_batch32_32bit_param_3,
	.param .u32 copykernelAoS_trans2_batch32_32bit_param_4,
	.param .u32 copykernelAoS_trans2_batch32_32bit_param_5
)
{
	.reg .pred 	%p<7>;
	.reg .b32 	%r<65>;
	.reg .b32 	%f<6>;
	.reg .b64 	%rd<23>;

	ld.param.u64 	%rd3, [copykernelAoS_trans2_batch32_32bit_param_0];
	ld.param.u64 	%rd4, [copykernelAoS_trans2_batch32_32bit_param_2];
	ld.param.u32 	%r19, [copykernelAoS_trans2_batch32_32bit_param_4];
	ld.param.u32 	%r20, [copykernelAoS_trans2_batch32_32bit_param_5];
	cvta.to.global.u64 	%rd1, %rd4;
	cvta.to.global.u64 	%rd2, %rd3;
	mov.u32 	%r21, %ctaid.x;
	mov.u32 	%r22, %ctaid.y;
	mov.u32 	%r23, %nctaid.x;
	mad.lo.s32 	%r1, %r22, %r23, %r21;
	mov.u32 	%r2, %ntid.x;
	mov.u32 	%r3, %ntid.y;
	mov.u32 	%r4, %tid.y;
	mov.u32 	%r5, %tid.x;
	mad.lo.s32 	%r24, %r1, %r3, %r4;
	mad.lo.s32 	%r63, %r24, %r2, %r5;
	mul.lo.s32 	%r7, %r20, %r19;
	mov.u32 	%r25, %nctaid.y;
	mul.lo.s32 	%r8, %r23, %r25;
	mul.lo.s32 	%r26, %r8, %r2;
	mul.lo.s32 	%r9, %r26, %r3;
	setp.ge.s32 	%p1, %r63, %r7;
	@%p1 bra 	$L__BB11_7;
	add.s32 	%r27, %r1, %r8;
	mad.lo.s32 	%r28, %r3, %r27, %r4;
	mad.lo.s32 	%r29, %r2, %r28, %r5;
	max.s32 	%r30, %r7, %r29;
	setp.lt.s32 	%p2, %r29, %r7;
	selp.u32 	%r31, 1, 0, %p2;
	add.s32 	%r32, %r29, %r31;
	sub.s32 	%r33, %r30, %r32;
	div.u32 	%r34, %r33, %r9;
	add.s32 	%r10, %r34, %r31;
	and.b32  	%r35, %r10, 3;
	setp.eq.s32 	%p3, %r35, 3;
	@%p3 bra 	$L__BB11_4;
	add.s32 	%r36, %r10, 1;
	and.b32  	%r37, %r36, 3;
	neg.s32 	%r61, %r37;
$L__BB11_3:
	.pragma "nounroll";
	mul.wide.s32 	%rd5, %r63, 4;
	add.s64 	%rd6, %rd1, %rd5;
	div.s32 	%r38, %r63, %r20;
	mul.lo.s32 	%r39, %r38, %r20;
	sub.s32 	%r40, %r63, %r39;
	mad.lo.s32 	%r41, %r40, %r19, %r38;
	mul.wide.s32 	%rd7, %r41, 4;
	add.s64 	%rd8, %rd2, %rd7;
	ld.global.f32 	%f1, [%rd8];
	st.global.f32 	[%rd6], %f1;
	add.s32 	%r63, %r63, %r9;
	add.s32 	%r61, %r61, 1;
	setp.ne.s32 	%p4, %r61, 0;
	@%p4 bra 	$L__BB11_3;
$L__BB11_4:
	setp.lt.u32 	%p5, %r10, 3;
	@%p5 bra 	$L__BB11_7;
	mul.wide.s32 	%rd15, %r9, 4;
$L__BB11_6:
	div.s32 	%r42, %r63, %r20;
	mul.lo.s32 	%r43, %r42, %r20;
	sub.s32 	%r44, %r63, %r43;
	mad.lo.s32 	%r45, %r44, %r19, %r42;
	mul.wide.s32 	%rd9, %r45, 4;
	add.s64 	%rd10, %rd2, %rd9;
	ld.global.f32 	%f2, [%rd10];
	mul.wide.s32 	%rd11, %r63, 4;
	add.s64 	%rd12, %rd1, %rd11;
	st.global.f32 	[%rd12], %f2;
	add.s32 	%r46, %r63, %r9;
	div.s32 	%r47, %r46, %r20;
	mul.lo.s32 	%r48, %r47, %r20;
	sub.s32 	%r49, %r46, %r48;
	mad.lo.s32 	%r50, %r49, %r19, %r47;
	mul.wide.s32 	%rd13, %r50, 4;
	add.s64 	%rd14, %rd2, %rd13;
	ld.global.f32 	%f3, [%rd14];
	add.s64 	%rd16, %rd12, %rd15;
	st.global.f32 	[%rd16], %f3;
	add.s32 	%r51, %r46, %r9;
	div.s32 	%r52, %r51, %r20;
	mul.lo.s32 	%r53, %r52, %r20;
	sub.s32 	%r54, %r51, %r53;
	mad.lo.s32 	%r55, %r54, %r19, %r52;
	mul.wide.s32 	%rd17, %r55, 4;
	add.s64 	%rd18, %rd2, %rd17;
	ld.global.f32 	%f4, [%rd18];
	add.s64 	%rd19, %rd16, %rd15;
	st.global.f32 	[%rd19], %f4;
	add.s32 	%r56, %r51, %r9;
	div.s32 	%r57, %r56, %r20;
	mul.lo.s32 	%r58, %r57, %r20;
	sub.s32 	%r59, %r56, %r58;
	mad.lo.s32 	%r60, %r59, %r19, %r57;
	mul.wide.s32 	%rd20, %r60, 4;
	add.s64 	%rd21, %rd2, %rd20;
	ld.global.f32 	%f5, [%rd21];
	add.s64 	%rd22, %rd19, %rd15;
	st.global.f32 	[%rd22], %f5;
	add.s32 	%r63, %r56, %r9;
	setp.lt.s32 	%p6, %r63, %r7;
	@%p6 bra 	$L__BB11_6;
$L__BB11_7:
	ret;

}
	// .globl	copykernelAoS_trans1_batch32_32bit
.visible .entry copykernelAoS_trans1_batch32_32bit(
	.param .u64 .ptr .align 1 copykernelAoS_trans1_batch32_32bit_param_0,
	.param .u64 .ptr .align 1 copykernelAoS_trans1_batch32_32bit_param_1,
	.param .u64 .ptr .align 1 copykernelAoS_trans1_batch32_32bit_param_2,
	.param .u32 copykernelAoS_trans1_batch32_32bit_param_3,
	.param .u32 copykernelAoS_trans1_batch32_32bit_param_4,
	.param .u32 copykernelAoS_trans1_batch32_32bit_param_5
)
{
	.reg .pred 	%p<3>;
	.reg .b32 	%r<25>;
	.reg .b32 	%f<2>;
	.reg .b64 	%rd<9>;

	ld.param.u64 	%rd3, [copykernelAoS_trans1_batch32_32bit_param_0];
	ld.param.u64 	%rd4, [copykernelAoS_trans1_batch32_32bit_param_2];
	ld.param.u32 	%r6, [copykernelAoS_trans1_batch32_32bit_param_4];
	ld.param.u32 	%r7, [copykernelAoS_trans1_batch32_32bit_param_5];
	mov.u32 	%r8, %ctaid.x;
	mov.u32 	%r9, %ctaid.y;
	mov.u32 	%r10, %nctaid.x;
	mad.lo.s32 	%r11, %r9, %r10, %r8;
	mov.u32 	%r12, %ntid.x;
	mov.u32 	%r13, %ntid.y;
	mov.u32 	%r14, %tid.y;
	mad.lo.s32 	%r15, %r11, %r13, %r14;
	mov.u32 	%r16, %tid.x;
	mad.lo.s32 	%r24, %r15, %r12, %r16;
	mul.lo.s32 	%r2, %r7, %r6;
	mov.u32 	%r17, %nctaid.y;
	mul.lo.s32 	%r18, %r10, %r17;
	mul.lo.s32 	%r19, %r18, %r12;
	mul.lo.s32 	%r3, %r19, %r13;
	setp.ge.s32 	%p1, %r24, %r2;
	@%p1 bra 	$L__BB12_3;
	cvta.to.global.u64 	%rd1, %rd3;
	cvta.to.global.u64 	%rd2, %rd4;
$L__BB12_2:
	mul.wide.s32 	%rd5, %r24, 4;
	add.s64 	%rd6, %rd1, %rd5;
	ld.global.f32 	%f1, [%rd6];
	div.s32 	%r20, %r24, %r6;
	mul.lo.s32 	%r21, %r20, %r6;
	sub.s32 	%r22, %r24, %r21;
	mad.lo.s32 	%r23, %r22, %r7, %r20;
	mul.wide.s32 	%rd7, %r23, 4;
	add.s64 	%rd8, %rd2, %rd7;
	st.global.f32 	[%rd8], %f1;
	add.s32 	%r24, %r24, %r3;
	setp.lt.s32 	%p2, %r24, %r2;
	@%p2 bra 	$L__BB12_2;
$L__BB12_3:
	ret;

}
	// .globl	copykernelAoS_trans132_32bit
.visible .entry copykernelAoS_trans132_32bit(
	.param .u64 .ptr .align 1 copykernelAoS_trans132_32bit_param_0,
	.param .u64 .ptr .align 1 copykernelAoS_trans132_32bit_param_1,
	.param .u64 .ptr .align 1 copykernelAoS_trans132_32bit_param_2,
	.param .u32 copykernelAoS_trans132_32bit_param_3,
	.param .u32 copykernelAoS_trans132_32bit_param_4,
	.param .u32 copykernelAoS_trans132_32bit_param_5
)
{
	.reg .b32 	%r<17>;
	.reg .b32 	%f<2>;
	.reg .b64 	%rd<9>;

	ld.param.u64 	%rd1, [copykernelAoS_trans132_32bit_param_0];
	ld.param.u64 	%rd2, [copykernelAoS_trans132_32bit_param_2];
	ld.param.u32 	%r1, [copykernelAoS_trans132_32bit_param_4];
	ld.param.u32 	%r2, [copykernelAoS_trans132_32bit_param_5];
	cvta.to.global.u64 	%rd3, %rd2;
	cvta.to.global.u64 	%rd4, %rd1;
	mov.u32 	%r3, %ctaid.x;
	mov.u32 	%r4, %ctaid.y;
	mov.u32 	%r5, %nctaid.x;
	mad.lo.s32 	%r6, %r4, %r5, %r3;
	mov.u32 	%r7, %ntid.x;
	mov.u32 	%r8, %ntid.y;
	mov.u32 	%r9, %tid.y;
	mov.u32 	%r10, %tid.x;
	mad.lo.s32 	%r11, %r6, %r8, %r9;
	mad.lo.s32 	%r12, %r11, %r7, %r10;
	mul.wide.s32 	%rd5, %r12, 4;
	add.s64 	%rd6, %rd4, %rd5;
	ld.global.f32 	%f1, [%rd6];
	div.s32 	%r13, %r12, %r1;
	mul.lo.s32 	%r14, %r13, %r1;
	sub.s32 	%r15, %r12, %r14;
	mad.lo.s32 	%r16, %r15, %r2, %r13;
	mul.wide.s32 	%rd7, %r16, 4;
	add.s64 	%rd8, %rd3, %rd7;
	st.global.f32 	[%rd8], %f1;
	ret;

}


// ===== COMPILED SASS (sm_100) =====

	.target	sm_100

	.elftype	@"ET_EXEC"


//--------------------- .note.nv.tkinfo           --------------------------
	.section	.note.nv.tkinfo,"",@"SHT_NOTE"
	.sectionflags	@"SHF_NOTE_NV_TKINFO"
	.tkinfo
        /*0018*/ 	.word	0x00000002
        /*0030*/ 	.string	""
        /*0030*/ 	.string	"ptxas"
        /*0030*/ 	.string	"Cuda compilation tools, release 13.0, V13.0.88"
        /*0030*/ 	.string	"Build cuda_13.0.r13.0/compiler.36424714_0"
        /*0030*/ 	.string	"-arch sm_100 -m 64 "



//--------------------- .note.nv.cuinfo           --------------------------
	.section	.note.nv.cuinfo,"",@"SHT_NOTE"
	.sectionflags	@"SHF_NOTE_NV_CUINFO"
        /*0018*/ 	.short	0x0002
        /*001a*/ 	.short	0x0064
        /*001c*/ 	.short	0x0082
	.zero		2


//--------------------- .nv.info                  --------------------------
	.section	.nv.info,"",@"SHT_CUDA_INFO"
	.align	4


	//----- nvinfo : EIATTR_REGCOUNT
	.align		4
        /*0000*/ 	.byte	0x04, 0x2f
        /*0002*/ 	.short	(.L_1 - .L_0)
	.align		4
.L_0:
        /*0004*/ 	.word	index@(bp_copy_32)
        /*0008*/ 	.word	0x00000020


	//----- nvinfo : EIATTR_FRAME_SIZE
	.align		4
.L_1:
        /*000c*/ 	.byte	0x04, 0x11
        /*000e*/ 	.short	(.L_3 - .L_2)
	.align		4
.L_2:
        /*0010*/ 	.word	index@(bp_copy_32)
        /*0014*/ 	.word	0x00000000


	//----- nvinfo : EIATTR_REGCOUNT
	.align		4
.L_3:
        /*0018*/ 	.byte	0x04, 0x2f
        /*001a*/ 	.short	(.L_5 - .L_4)
	.align		4
.L_4:
        /*001c*/ 	.word	index@(copykernelAoS_no_trans32_32bit)
        /*0020*/ 	.word	0x0000000a


	//----- nvinfo : EIATTR_FRAME_SIZE
	.align		4
.L_5:
        /*0024*/ 	.byte	0x04, 0x11
        /*0026*/ 	.short	(.L_7 - .L_6)
	.align		4
.L_6:
        /*0028*/ 	.word	index@(copykernelAoS_no_trans32_32bit)
        /*002c*/ 	.word	0x00000000


	//----- nvinfo : EIATTR_REGCOUNT
	.align		4
.L_7:
        /*0030*/ 	.byte	0x04, 0x2f
        /*0032*/ 	.short	(.L_9 - .L_8)
	.align		4
.L_8:
        /*0034*/ 	.word	index@(copykernelAoS_trans232_32bit)
        /*0038*/ 	.word	0x0000000c


	//----- nvinfo : EIATTR_FRAME_SIZE
	.align		4
.L_9:
        /*003c*/ 	.byte	0x04, 0x11
        /*003e*/ 	.short	(.L_11 - .L_10)
	.align		4
.L_10:
        /*0040*/ 	.word	index@(copykernelAoS_trans232_32bit)
        /*0044*/ 	.word	0x00000000


	//----- nvinfo : EIATTR_REGCOUNT
	.align		4
.L_11:
        /*0048*/ 	.byte	0x04, 0x2f
        /*004a*/ 	.short	(.L_13 - .L_12)
	.align		4
.L_12:
        /*004c*/ 	.word	index@(copykernelAoS_no_trans_multi32_32bit)
        /*0050*/ 	.word	0x00000014


	//----- nvinfo : EIATTR_FRAME_SIZE
	.align		4
.L_13:
        /*0054*/ 	.byte	0x04, 0x11
        /*0056*/ 	.short	(.L_15 - .L_14)
	.align		4
.L_14:
        /*0058*/ 	.word	index@(copykernelAoS_no_trans_multi32_32bit)
        /*005c*/ 	.word	0x00000000


	//----- nvinfo : EIATTR_REGCOUNT
	.align		4
.L_15:
        /*0060*/ 	.byte	0x04, 0x2f
        /*0062*/ 	.short	(.L_17 - .L_16)
	.align		4
.L_16:
        /*0064*/ 	.word	index@(copykernelAoS_trans2_multi_batch32_32bit)
        /*0068*/ 	.word	0x00000020


	//----- nvinfo : EIATTR_FRAME_SIZE
	.align		4
.L_17:
        /*006c*/ 	.byte	0x04, 0x11
        /*006e*/ 	.short	(.L_19 - .L_18)
	.align		4
.L_18:
        /*0070*/ 	.word	index@(copykernelAoS_trans2_multi_batch32_32bit)
        /*0074*/ 	.word	0x00000000


	//----- nvinfo : EIATTR_REGCOUNT
	.align		4
.L_19:
        /*0078*/ 	.byte	0x04, 0x2f
        /*007a*/ 	.short	(.L_21 - .L_20)
	.align		4
.L_20:
        /*007c*/ 	.word	index@(copykernelAoS_trans_multi_batch32_32bit)
        /*0080*/ 	.word	0x00000020


	//----- nvinfo : EIATTR_FRAME_SIZE
	.align		4
.L_21:
        /*0084*/ 	.byte	0x04, 0x11
        /*0086*/ 	.short	(.L_23 - .L_22)
	.align		4
.L_22:
        /*0088*/ 	.word	index@(copykernelAoS_trans_multi_batch32_32bit)
        /*008c*/ 	.word	0x00000000


	//----- nvinfo : EIATTR_REGCOUNT
	.align		4
.L_23:
        /*0090*/ 	.byte	0x04, 0x2f
        /*0092*/ 	.short	(.L_25 - .L_24)
	.align		4
.L_24:
        /*0094*/ 	.word	index@(copykernelAoS_trans_multi32_32bit_8)
        /*0098*/ 	.word	0x00000014


	//----- nvinfo : EIATTR_FRAME_SIZE
	.align		4
.L_25:
        /*009c*/ 	.byte	0x04, 0x11
        /*009e*/ 	.short	(.L_27 - .L_26)
	.align		4
.L_26:
        /*00a0*/ 	.word	index@(copykernelAoS_trans_multi32_32bit_8)
        /*00a4*/ 	.word	0x00000000


	//----- nvinfo : EIATTR_REGCOUNT
	.align		4
.L_27:
        /*00a8*/ 	.byte	0x04, 0x2f
        /*00aa*/ 	.short	(.L_29 - .L_28)
	.align		4
.L_28:
        /*00ac*/ 	.word	index@(copykernelAoS_trans_multi32_32bit_4)
        /*00b0*/ 	.word	0x00000014


	//----- nvinfo : EIATTR_FRAME_SIZE
	.align		4
.L_29:
        /*00b4*/ 	.byte	0x04, 0x11
        /*00b6*/ 	.short	(.L_31 - .L_30)
	.align		4
.L_30:
        /*00b8*/ 	.word	index@(copykernelAoS_trans_multi32_32bit_4)
        /*00bc*/ 	.word	0x00000000


	//----- nvinfo : EIATTR_REGCOUNT
	.align		4
.L_31:
        /*00c0*/ 	.byte	0x04, 0x2f
        /*00c2*/ 	.short	(.L_33 - .L_32)
	.align		4
.L_32:
        /*00c4*/ 	.word	index@(copykernelAoSsharedmulti32_32bit_8)
        /*00c8*/ 	.word	0x00000018


	//----- nvinfo : EIATTR_FRAME_SIZE
	.align		4
.L_33:
        /*00cc*/ 	.byte	0x04, 0x11
        /*00ce*/ 	.short	(.L_35 - .L_34)
	.align		4
.L_34:
        /*00d0*/ 	.word	index@(copykernelAoSsharedmulti32_32bit_8)
        /*00d4*/ 	.word	0x00000000


	//----- nvinfo : EIATTR_REGCOUNT
	.align		4
.L_35:
        /*00d8*/ 	.byte	0x04, 0x2f
        /*00da*/ 	.short	(.L_37 - .L_36)
	.align		4
.L_36:
        /*00dc*/ 	.word	index@(copykernelAoSsharedmulti32_32bit_4)
        /*00e0*/ 	.word	0x00000014


	//----- nvinfo : EIATTR_FRAME_SIZE
	.align		4
.L_37:
        /*00e4*/ 	.byte	0x04, 0x11
        /*00e6*/ 	.short	(.L_39 - .L_38)
	.align		4
.L_38:
        /*00e8*/ 	.word	index@(copykernelAoSsharedmulti32_32bit_4)
        /*00ec*/ 	.word	0x00000000


	//----- nvinfo : EIATTR_REGCOUNT
	.align		4
.L_39:
        /*00f0*/ 	.byte	0x04, 0x2f
        /*00f2*/ 	.short	(.L_41 - .L_40)
	.align		4
.L_40:
        /*00f4*/ 	.word	index@(copykernelAoS_shared32_32bit)
        /*00f8*/ 	.word	0x0000000c


	//----- nvinfo : EIATTR_FRAME_SIZE
	.align		4
.L_41:
        /*00fc*/ 	.byte	0x04, 0x11
        /*00fe*/ 	.short	(.L_43 - .L_42)
	.align		4
.L_42:
        /*0100*/ 	.word	index@(copykernelAoS_shared32_32bit)
        /*0104*/ 	.word	0x00000000


	//----- nvinfo : EIATTR_REGCOUNT
	.align		4
.L_43:
        /*0108*/ 	.byte	0x04, 0x2f
        /*010a*/ 	.short	(.L_45 - .L_44)
	.align		4
.L_44:
        /*010c*/ 	.word	index@(copykernelAoS_trans2_batch32_32bit)
        /*0110*/ 	.word	0x00000018


	//----- nvinfo : EIATTR_FRAME_SIZE
	.align		4
.L_45:
        /*0114*/ 	.byte	0x04, 0x11
        /*0116*/ 	.short	(.L_47 - .L_46)
	.align		4
.L_46:
        /*0118*/ 	.word	index@(copykernelAoS_trans2_batch32_32bit)
        /*011c*/ 	.word	0x00000000


	//----- nvinfo : EIATTR_REGCOUNT
	.align		4
.L_47:
        /*0120*/ 	.byte	0x04, 0x2f
        /*0122*/ 	.short	(.L_49 - .L_48)
	.align		4
.L_48:
        /*0124*/ 	.word	index@(copykernelAoS_trans1_batch32_32bit)
        /*0128*/ 	.word	0x00000018


	//----- nvinfo : EIATTR_FRAME_SIZE
	.align		4
.L_49:
        /*012c*/ 	.byte	0x04, 0x11
        /*012e*/ 	.short	(.L_51 - .L_50)
	.align		4
.L_50:
        /*0130*/ 	.word	index@(copykernelAoS_trans1_batch32_32bit)
        /*0134*/ 	.word	0x00000000


	//----- nvinfo : EIATTR_REGCOUNT
	.align		4
.L_51:
        /*0138*/ 	.byte	0x04, 0x2f
        /*013a*/ 	.short	(.L_53 - .L_52)
	.align		4
.L_52:
        /*013c*/ 	.word	index@(copykernelAoS_trans132_32bit)
        /*0140*/ 	.word	0x00000010


	//----- nvinfo : EIATTR_FRAME_SIZE
	.align		4
.L_53:
        /*0144*/ 	.byte	0x04, 0x11
        /*0146*/ 	.short	(.L_55 - .L_54)
	.align		4
.L_54:
        /*0148*/ 	.word	index@(copykernelAoS_trans132_32bit)
        /*014c*/ 	.word	0x00000000


	//----- nvinfo : EIATTR_MIN_STACK_SIZE
	.align		4
.L_55:
        /*0150*/ 	.byte	0x04, 0x12
        /*0152*/ 	.short	(.L_57 - .L_56)
	.align		4
.L_56:
        /*0154*/ 	.word	index@(copykernelAoS_trans132_32bit)
        /*0158*/ 	.word	0x00000000


	//----- nvinfo : EIATTR_MIN_STACK_SIZE
	.align		4
.L_57:
        /*015c*/ 	.byte	0x04, 0x12
        /*015e*/ 	.short	(.L_59 - .L_58)
	.align		4
.L_58:
        /*0160*/ 	.word	index@(copykernelAoS_trans1_batch32_32bit)
        /*0164*/ 	.word	0x00000000


	//----- nvinfo : EIATTR_MIN_STACK_SIZE
	.align		4
.L_59:
        /*0168*/ 	.byte	0x04, 0x12
        /*016a*/ 	.short	(.L_61 - .L_60)
	.align		4
.L_60:
        /*016c*/ 	.word	index@(copykernelAoS_trans2_batch32_32bit)
        /*0170*/ 	.word	0x00000000


	//----- nvinfo : EIATTR_MIN_STACK_SIZE
	.align		4
.L_61:
        /*0174*/ 	.byte	0x04, 0x12
        /*0176*/ 	.short	(.L_63 - .L_62)
	.align		4
.L_62:
        /*0178*/ 	.word	index@(copykernelAoS_shared32_32bit)
        /*017c*/ 	.word	0x00000000


	//----- nvinfo : EIATTR_MIN_STACK_SIZE
	.align		4
.L_63:
        /*0180*/ 	.byte	0x04, 0x12
        /*0182*/ 	.short	(.L_65 - .L_64)
	.align		4
.L_64:
        /*0184*/ 	.word	index@(copykernelAoSsharedmulti32_32bit_4)
        /*0188*/ 	.word	0x00000000


	//----- nvinfo : EIATTR_MIN_STACK_SIZE
	.align		4
.L_65:
        /*018c*/ 	.byte	0x04, 0x12
        /*018e*/ 	.short	(.L_67 - .L_66)
	.align		4
.L_66:
        /*0190*/ 	.word	index@(copykernelAoSsharedmulti32_32bit_8)
        /*0194*/ 	.word	0x00000000


	//----- nvinfo : EIATTR_MIN_STACK_SIZE
	.align		4
.L_67:
        /*0198*/ 	.byte	0x04, 0x12
        /*019a*/ 	.short	(.L_69 - .L_68)
	.align		4
.L_68:
        /*019c*/ 	.word	index@(copykernelAoS_trans_multi32_32bit_4)
        /*01a0*/ 	.word	0x00000000


	//----- nvinfo : EIATTR_MIN_STACK_SIZE
	.align		4
.L_69:
        /*01a4*/ 	.byte	0x04, 0x12
        /*01a6*/ 	.short	(.L_71 - .L_70)
	.align		4
.L_70:
        /*01a8*/ 	.word	index@(copykernelAoS_trans_multi32_32bit_8)
        /*01ac*/ 	.word	0x00000000


	//----- nvinfo : EIATTR_MIN_STACK_SIZE
	.align		4
.L_71:
        /*01b0*/ 	.byte	0x04, 0x12
        /*01b2*/ 	.short	(.L_73 - .L_72)
	.align		4
.L_72:
        /*01b4*/ 	.word	index@(copykernelAoS_trans_multi_batch32_32bit)
        /*01b8*/ 	.word	0x00000000


	//----- nvinfo : EIATTR_MIN_STACK_SIZE
	.align		4
.L_73:
        /*01bc*/ 	.byte	0x04, 0x12
        /*01be*/ 	.short	(.L_75 - .L_74)
	.align		4
.L_74:
        /*01c0*/ 	.word	index@(copykernelAoS_trans2_multi_batch32_32bit)
        /*01c4*/ 	.word	0x00000000


	//----- nvinfo : EIATTR_MIN_STACK_SIZE
	.align		4
.L_75:
        /*01c8*/ 	.byte	0x04, 0x12
        /*01ca*/ 	.short	(.L_77 - .L_76)
	.align		4
.L_76:
        /*01cc*/ 	.word	index@(copykernelAoS_no_trans_multi32_32bit)
        /*01d0*/ 	.word	0x00000000


	//----- nvinfo : EIATTR_MIN_STACK_SIZE
	.align		4
.L_77:
        /*01d4*/ 	.byte	0x04, 0x12
        /*01d6*/ 	.short	(.L_79 - .L_78)
	.align		4
.L_78:
        /*01d8*/ 	.word	index@(copykernelAoS_trans232_32bit)
        /*01dc*/ 	.word	0x00000000


	//----- nvinfo : EIATTR_MIN_STACK_SIZE
	.align		4
.L_79:
        /*01e0*/ 	.byte	0x04, 0x12
        /*01e2*/ 	.short	(.L_81 - .L_80)
	.align		4
.L_80:
        /*01e4*/ 	.word	index@(copykernelAoS_no_trans32_32bit)
        /*01e8*/ 	.word	0x00000000


	//----- nvinfo : EIATTR_MIN_STACK_SIZE
	.align		4
.L_81:
        /*01ec*/ 	.byte	0x04, 0x12
        /*01ee*/ 	.short	(.L_83 - .L_82)
	.align		4
.L_82:
        /*01f0*/ 	.word	index@(bp_copy_32)
        /*01f4*/ 	.word	0x00000000
.L_83:


//--------------------- .nv.compat                --------------------------
	.section	.nv.compat,"",@"SHT_CUDA_COMPAT_INFO"
	.align	4
        /*0000*/ 	.byte	0x02, 0x09, 0x00, 0x00, 0x02, 0x02, 0x01, 0x00, 0x02, 0x05, 0x05, 0x00, 0x03, 0x07, 0x01, 0x01
        /*0010*/ 	.byte	0x02, 0x03, 0x00, 0x00, 0x02, 0x06, 0x01, 0x00, 0x04, 0x0b, 0x08, 0x00, 0x09, 0x00, 0x00, 0x00
        /*0020*/ 	.byte	0x00, 0x00, 0x00, 0x00


//--------------------- .nv.info.copykernelAoS_trans132_32bit --------------------------
	.section	.nv.info.copykernelAoS_trans132_32bit,"",@"SHT_CUDA_INFO"
	.sectionflags	@""
	.align	4


	//----- nvinfo : EIATTR_CUDA_API_VERSION
	.align		4
        /*0000*/ 	.byte	0x04, 0x37
        /*0002*/ 	.short	(.L_85 - .L_84)
.L_84:
        /*0004*/ 	.word	0x00000082


	//----- nvinfo : EIATTR_KPARAM_INFO
	.align		4
.L_85:
        /*0008*/ 	.byte	0x04, 0x17
        /*000a*/ 	.short	(.L_87 - .L_86)
.L_86:
        /*000c*/ 	.word	0x00000000
        /*0010*/ 	.short	0x0005
        /*0012*/ 	.short	0x0020
        /*0014*/ 	.byte	0x00, 0xf0, 0x11, 0x00


	//----- nvinfo : EIATTR_KPARAM_INFO
	.align		4
.L_87:
        /*0018*/ 	.byte	0x04, 0x17
        /*001a*/ 	.short	(.L_89 - .L_88)
.L_88:
        /*001c*/ 	.word	0x00000000
        /*0020*/ 	.short	0x0004
        /*0022*/ 	.short	0x001c
        /*0024*/ 	.byte	0x00, 0xf0, 0x11, 0x00


	//----- nvinfo : EIATTR_KPARAM_INFO
	.align		4
.L_89:
        /*0028*/ 	.byte	0x04, 0x17
        /*002a*/ 	.short	(.L_91 - .L_90)
.L_90:
        /*002c*/ 	.word	0x00000000
        /*0030*/ 	.short	0x0003
        /*0032*/ 	.short	0x0018
        /*0034*/ 	.byte	0x00, 0xf0, 0x11, 0x00


	//----- nvinfo : EIATTR_KPARAM_INFO
	.align		4
.L_91:
        /*0038*/ 	.byte	0x04, 0x17
        /*003a*/ 	.short	(.L_93 - .L_92)
.L_92:
        /*003c*/ 	.word	0x00000000
        /*0040*/ 	.short	0x0002
        /*0042*/ 	.short	0x0010
        /*0044*/ 	.byte	0x00, 0xf5, 0x21, 0x00


	//----- nvinfo : EIATTR_KPARAM_INFO
	.align		4
.L_93:
        /*0048*/ 	.byte	0x04, 0x17
        /*004a*/ 	.short	(.L_95 - .L_94)
.L_94:
        /*004c*/ 	.word	0x00000000
        /*0050*/ 	.short	0x0001
        /*0052*/ 	.short	0x0008
        /*0054*/ 	.byte	0x00, 0xf5, 0x21, 0x00


	//----- nvinfo : EIATTR_KPARAM_INFO
	.align		4
.L_95:
        /*0058*/ 	.byte	0x04, 0x17
        /*005a*/ 	.short	(.L_97 - .L_96)
.L_96:
        /*005c*/ 	.word	0x00000000
        /*0060*/ 	.short	0x0000
        /*0062*/ 	.short	0x0000
        /*0064*/ 	.byte	0x00, 0xf5, 0x21, 0x00


	//----- nvinfo : EIATTR_SPARSE_MMA_MASK
	.align		4
.L_97:
        /*0068*/ 	.byte	0x03, 0x50
        /*006a*/ 	.short	0x0000


	//----- nvinfo : EIATTR_MAXREG_COUNT
	.align		4
        /*006c*/ 	.byte	0x03, 0x1b
        /*006e*/ 	.short	0x00ff


	//----- nvinfo : EIATTR_MERCURY_ISA_VERSION
	.align		4
        /*0070*/ 	.byte	0x03, 0x5f
        /*0072*/ 	.short	0x0101


	//----- nvinfo : EIATTR_VRC_CTA_INIT_COUNT
	.align		4
        /*0074*/ 	.byte	0x02, 0x4a
	.zero		1
	.zero		1


	//----- nvinfo : EIATTR_EXIT_INSTR_OFFSETS
	.align		4
        /*0078*/ 	.byte	0x04, 0x1c
        /*007a*/ 	.short	(.L_99 - .L_98)


	//   ....[0]....
.L_98:
        /*007c*/ 	.word	0x000002e0


	//----- nvinfo : EIATTR_CBANK_PARAM_SIZE
	.align		4
.L_99:
        /*0080*/ 	.byte	0x03, 0x19
        /*0082*/ 	.short	0x0024


	//----- nvinfo : EIATTR_PARAM_CBANK
	.align		4
        /*0084*/ 	.byte	0x04, 0x0a
        /*0086*/ 	.short	(.L_101 - .L_100)
	.align		4
.L_100:
        /*0088*/ 	.word	index@(.nv.constant0.copykernelAoS_trans132_32bit)
        /*008c*/ 	.short	0x0380
        /*008e*/ 	.short	0x0024


	//----- nvinfo : EIATTR_SW_WAR
	.align		4
.L_101:
        /*0090*/ 	.byte	0x04, 0x36
        /*0092*/ 	.short	(.L_103 - .L_102)
.L_102:
        /*0094*/ 	.word	0x00000008
.L_103:


//--------------------- .nv.info.copykernelAoS_trans1_batch32_32bit --------------------------
	.section	.nv.info.copykernelAoS_trans1_batch32_32bit,"",@"SHT_CUDA_INFO"
	.sectionflags	@""
	.align	4


	//----- nvinfo : EIATTR_CUDA_API_VERSION
	.align		4
        /*0000*/ 	.byte	0x04, 0x37
        /*0002*/ 	.short	(.L_105 - .L_104)
.L_104:
        /*0004*/ 	.word	0x00000082


	//----- nvinfo : EIATTR_KPARAM_INFO
	.align		4
.L_105:
        /*0008*/ 	.byte	0x04, 0x17
        /*000a*/ 	.short	(.L_107 - .L_106)
.L_106:
        /*000c*/ 	.word	0x00000000
        /*0010*/ 	.short	0x0005
        /*0012*/ 	.short	0x0020
        /*0014*/ 	.byte	0x00, 0xf0, 0x11, 0x00


	//----- nvinfo : EIATTR_KPARAM_INFO
	.align		4
.L_107:
        /*0018*/ 	.byte	0x04, 0x17
        /*001a*/ 	.short	(.L_109 - .L_108)
.L_108:
        /*001c*/ 	.word	0x00000000
        /*0020*/ 	.short	0x0004
        /*0022*/ 	.short	0x001c
        /*0024*/ 	.byte	0x00, 0xf0, 0x11, 0x00


	//----- nvinfo : EIATTR_KPARAM_INFO
	.align		4
.L_109:
        /*0028*/ 	.byte	0x04, 0x17
        /*002a*/ 	.short	(.L_111 - .L_110)
.L_110:
        /*002c*/ 	.word	0x00000000
        /*0030*/ 	.short	0x0003
        /*0032*/ 	.short	0x0018
        /*0034*/ 	.byte	0x00, 0xf0, 0x11, 0x00


	//----- nvinfo : EIATTR_KPARAM_INFO
	.align		4
.L_111:
        /*0038*/ 	.byte	0x04, 0x17
        /*003a*/ 	.short	(.L_113 - .L_112)
.L_112:
        /*003c*/ 	.word	0x00000000
        /*0040*/ 	.short	0x0002
        /*0042*/ 	.short	0x0010
        /*0044*/ 	.byte	0x00, 0xf5, 0x21, 0x00


	//----- nvinfo : EIATTR_KPARAM_INFO
	.align		4
.L_113:
        /*0048*/ 	.byte	0x04, 0x17
        /*004a*/ 	.short	(.L_115 - .L_114)
.L_114:
        /*004c*/ 	.word	0x00000000
        /*0050*/ 	.short	0x0001
        /*0052*/ 	.short	0x0008
        /*0054*/ 	.byte	0x00, 0xf5, 0x21, 0x00


	//----- nvinfo : EIATTR_KPARAM_INFO
	.align		4
.L_115:
        /*0058*/ 	.byte	0x04, 0x17
        /*005a*/ 	.short	(.L_117 - .L_116)
.L_116:
        /*005c*/ 	.word	0x00000000
        /*0060*/ 	.short	0x0000
        /*0062*/ 	.short	0x0000
        /*0064*/ 	.byte	0x00, 0xf5, 0x21, 0x00


	//----- nvinfo : EIATTR_SPARSE_MMA_MASK
	.align		4
.L_117:
        /*0068*/ 	.byte	0x03, 0x50
        /*006a*/ 	.short	0x0000


	//----- nvinfo : EIATTR_MAXREG_COUNT
	.align		4
        /*006c*/ 	.byte	0x03, 0x1b
        /*006e*/ 	.short	0x00ff


	//----- nvinfo : EIATTR_MERCURY_ISA_VERSION
	.align		4
        /*0070*/ 	.byte	0x03, 0x5f
        /*0072*/ 	.short	0x0101


	//----- nvinfo : EIATTR_VRC_CTA_INIT_COUNT
	.align		4
        /*0074*/ 	.byte	0x02, 0x4a
	.zero		1
	.zero		1


	//----- nvinfo : EIATTR_EXIT_INSTR_OFFSETS
	.align		4
        /*0078*/ 	.byte	0x04, 0x1c
        /*007a*/ 	.short	(.L_119 - .L_118)


	//   ....[0]....
.L_118:
        /*007c*/ 	.word	0x00000130


	//   ....[1]....
        /*0080*/ 	.word	0x000003d0


	//----- nvinfo : EIATTR_CRS_STACK_SIZE
	.align		4
.L_119:
        /*0084*/ 	.byte	0x04, 0x1e
        /*0086*/ 	.short	(.L_121 - .L_120)
.L_120:
        /*0088*/ 	.word	0x00000000


	//----- nvinfo : EIATTR_CBANK_PARAM_SIZE
	.align		4
.L_121:
        /*008c*/ 	.byte	0x03, 0x19
        /*008e*/ 	.short	0x0024


	//----- nvinfo : EIATTR_PARAM_CBANK
	.align		4
        /*0090*/ 	.byte	0x04, 0x0a
        /*0092*/ 	.short	(.L_123 - .L_122)
	.align		4
.L_122:
        /*0094*/ 	.word	index@(.nv.constant0.copykernelAoS_trans1_batch32_32bit)
        /*0098*/ 	.short	0x0380
        /*009a*/ 	.short	0x0024


	//----- nvinfo : EIATTR_SW_WAR
	.align		4
.L_123:
        /*009c*/ 	.byte	0x04, 0x36
        /*009e*/ 	.short	(.L_125 - .L_124)
.L_124:
        /*00a0*/ 	.word	0x00000008
.L_125:


//--------------------- .nv.info.copykernelAoS_trans2_batch32_32bit --------------------------
	.section	.nv.info.copykernelAoS_trans2_batch32_32bit,"",@"SHT_CUDA_INFO"
	.sectionflags	@""
	.align	4


	//----- nvinfo : EIATTR_CUDA_API_VERSION
	.align		4
        /*0000*/ 	.byte	0x04, 0x37
        /*0002*/ 	.short	(.L_127 - .L_126)
.L_126:
        /*0004*/ 	.word	0x00000082


	//----- nvinfo : EIATTR_KPARAM_INFO
	.align		4
.L_127:
        /*0008*/ 	.byte	0x04, 0x17
        /*000a*/ 	.short	(.L_129 - .L_128)
.L_128:
        /*000c*/ 	.word	0x00000000
        /*0010*/ 	.short	0x0005
        /*0012*/ 	.short	0x0020
        /*0014*/ 	.byte	0x00, 0xf0, 0x11, 0x00


	//----- nvinfo : EIATTR_KPARAM_INFO
	.align		4
.L_129:
        /*0018*/ 	.byte	0x04, 0x17
        /*001a*/ 	.short	(.L_131 - .L_130)
.L_130:
        /*001c*/ 	.word	0x00000000
        /*0020*/ 	.short	0x0004
        /*0022*/ 	.short	0x001c
        /*0024*/ 	.byte	0x00, 0xf0, 0x11, 0x00


	//----- nvinfo : EIATTR_KPARAM_INFO
	.align		4
.L_131:
        /*0028*/ 	.byte	0x04, 0x17
        /*002a*/ 	.short	(.L_133 - .L_132)
.L_132:
        /*002c*/ 	.word	0x00000000
        /*0030*/ 	.short	0x0003
        /*0032*/ 	.short	0x0018
        /*0034*/ 	.byte	0x00, 0xf0, 0x11, 0x00


	//----- nvinfo : EIATTR_KPARAM_INFO
	.align		4
.L_133:
        /*0038*/ 	.byte	0x04, 0x17
        /*003a*/ 	.short	(.L_135 - .L_134)
.L_134:
        /*003c*/ 	.word	0x00000000
        /*0040*/ 	.short	0x0002
        /*0042*/ 	.short	0x0010
        /*0044*/ 	.byte	0x00, 0xf5, 0x21, 0x00


	//----- nvinfo : EIATTR_KPARAM_INFO
	.align		4
.L_135:
        /*0048*/ 	.byte	0x04, 0x17
        /*004a*/ 	.short	(.L_137 - .L_136)
.L_136:
        /*004c*/ 	.word	0x00000000
        /*0050*/ 	.short	0x0001
        /*0052*/ 	.short	0x0008
        /*0054*/ 	.byte	0x00, 0xf5, 0x21, 0x00


	//----- nvinfo : EIATTR_KPARAM_INFO
	.align		4
.L_137:
        /*0058*/ 	.byte	0x04, 0x17
        /*005a*/ 	.short	(.L_139 - .L_138)
.L_138:
        /*005c*/ 	.word	0x00000000
        /*0060*/ 	.short	0x0000
        /*0062*/ 	.short	0x0000
        /*0064*/ 	.byte	0x00, 0xf5, 0x21, 0x00


	//----- nvinfo : EIATTR_SPARSE_MMA_MASK
	.align		4
.L_139:
        /*0068*/ 	.byte	0x03, 0x50
        /*006a*/ 	.short	0x0000


	//----- nvinfo : EIATTR_MAXREG_COUNT
	.align		4
        /*006c*/ 	.byte	0x03, 0x1b
        /*006e*/ 	.short	0x00ff


	//----- nvinfo : EIATTR_MERCURY_ISA_VERSION
	.align		4
        /*0070*/ 	.byte	0x03, 0x5f
        /*0072*/ 	.short	0x0101


	//----- nvinfo : EIATTR_VRC_CTA_INIT_COUNT
	.align		4
        /*0074*/ 	.byte	0x02, 0x4a
	.zero		1
	.zero		1


	//----- nvinfo : EIATTR_EXIT_INSTR_OFFSETS
	.align		4
        /*0078*/ 	.byte	0x04, 0x1c
        /*007a*/ 	.short	(.L_141 - .L_140)


	//   ....[0]....
.L_140:
        /*007c*/ 	.word	0x00000120


	//   ....[1]....
        /*0080*/ 	.word	0x00000620


	//   ....[2]....
        /*0084*/ 	.word	0x00000d30


	//----- nvinfo : EIATTR_CRS_STACK_SIZE
	.align		4
.L_141:
        /*0088*/ 	.byte	0x04, 0x1e
        /*008a*/ 	.short	(.L_143 - .L_142)
.L_142:
        /*008c*/ 	.word	0x00000000


	//----- nvinfo : EIATTR_CBANK_PARAM_SIZE
	.align		4
.L_143:
        /*0090*/ 	.byte	0x03, 0x19
        /*0092*/ 	.short	0x0024


	//----- nvinfo : EIATTR_PARAM_CBANK
	.align		4
        /*0094*/ 	.byte	0x04, 0x0a
        /*0096*/ 	.short	(.L_145 - .L_144)
	.align		4
.L_144:
        /*0098*/ 	.word	index@(.nv.constant0.copykernelAoS_trans2_batch32_32bit)
        /*009c*/ 	.short	0x0380
        /*009e*/ 	.short	0x0024


	//----- nvinfo : EIATTR_SW_WAR
	.align		4
.L_145:
        /*00a0*/ 	.byte	0x04, 0x36
        /*00a2*/ 	.short	(.L_147 - .L_146)
.L_146:
        /*00a4*/ 	.word	0x00000008
.L_147:


//--------------------- .nv.info.copykernelAoS_shared32_32bit --------------------------
	.section	.nv.info.copykernelAoS_shared32_32bit,"",@"SHT_CUDA_INFO"
	.sectionflags	@""
	.align	4


	//----- nvinfo : EIATTR_CUDA_API_VERSION
	.align		4
        /*0000*/ 	.byte	0x04, 0x37
        /*0002*/ 	.short	(.L_149 - .L_148)
.L_148:
        /*0004*/ 	.word	0x00000082


	//----- nvinfo : EIATTR_KPARAM_INFO
	.align		4
.L_149:
        /*0008*/ 	.byte	0x04, 0x17
        /*000a*/ 	.short	(.L_151 - .L_150)
.L_150:
        /*000c*/ 	.word	0x00000000
        /*0010*/ 	.short	0x0005
        /*0012*/ 	.short	0x0020
        /*0014*/ 	.byte	0x00, 0xf0, 0x11, 0x00


	//----- nvinfo : EIATTR_KPARAM_INFO
	.align		4
.L_151:
        /*0018*/ 	.byte	0x04, 0x17
        /*001a*/ 	.short	(.L_153 - .L_152)
.L_152:
        /*001c*/ 	.word	0x00000000
        /*0020*/ 	.short	0x0004
        /*0022*/ 	.short	0x001c
        /*0024*/ 	.byte	0x00, 0xf0, 0x11, 0x00


	//----- nvinfo : EIATTR_KPARAM_INFO
	.align		4
.L_153:
        /*0028*/ 	.byte	0x04, 0x17
        /*002a*/ 	.short	(.L_155 - .L_154)
.L_154:
        /*002c*/ 	.word	0x00000000
        /*0030*/ 	.short	0x0003
        /*0032*/ 	.short	0x0018
        /*0034*/ 	.byte	0x00, 0xf0, 0x11, 0x00


	//----- nvinfo : EIATTR_KPARAM_INFO
	.align		4
.L_155:
        /*0038*/ 	.byte	0x04, 0x17
        /*003a*/ 	.short	(.L_157 - .L_156)
.L_156:
        /*003c*/ 	.word	0x00000000
        /*0040*/ 	.short	0x0002
        /*0042*/ 	.short	0x0010
        /*0044*/ 	.byte	0x00, 0xf5, 0x21, 0x00


	//----- nvinfo : EIATTR_KPARAM_INFO
	.align		4
.L_157:
        /*0048*/ 	.byte	0x04, 0x17
        /*004a*/ 	.short	(.L_159 - .L_158)
.L_158:
        /*004c*/ 	.word	0x00000000
        /*0050*/ 	.short	0x0001
        /*0052*/ 	.short	0x0008
        /*0054*/ 	.byte	0x00, 0xf5, 0x21, 0x00


	//----- nvinfo : EIATTR_KPARAM_INFO
	.align		4
.L_159:
        /*0058*/ 	.byte	0x04, 0x17
        /*005a*/ 	.short	(.L_161 - .L_160)
.L_160:
        /*005c*/ 	.word	0x00000000
        /*0060*/ 	.short	0x0000
        /*0062*/ 	.short	0x0000
        /*0064*/ 	.byte	0x00, 0xf5, 0x21, 0x00


	//----- nvinfo : EIATTR_SPARSE_MMA_MASK
	.align		4
.L_161:
        /*0068*/ 	.byte	0x03, 0x50
        /*006a*/ 	.short	0x0000


	//----- nvinfo : EIATTR_MAXREG_COUNT
	.align		4
        /*006c*/ 	.byte	0x03, 0x1b
        /*006e*/ 	.short	0x00ff


	//----- nvinfo : EIATTR_MERCURY_ISA_VERSION
	.align		4
        /*0070*/ 	.byte	0x03, 0x5f
        /*0072*/ 	.short	0x0101


	//----- nvinfo : EIATTR_VRC_CTA_INIT_COUNT
	.align		4
        /*0074*/ 	.byte	0x02, 0x4a
	.zero		1
	.zero		1


	//----- nvinfo : EIATTR_EXIT_INSTR_OFFSETS
	.align		4
        /*0078*/ 	.byte	0x04, 0x1c
        /*007a*/ 	.short	(.L_163 - .L_162)


	//   ....[0]....
.L_162:
        /*007c*/ 	.word	0x00000300


	//----- nvinfo : EIATTR_CBANK_PARAM_SIZE
	.align		4
.L_163:
        /*0080*/ 	.byte	0x03, 0x19
        /*0082*/ 	.short	0x0024


	//----- nvinfo : EIATTR_PARAM_CBANK
	.align		4
        /*0084*/ 	.byte	0x04, 0x0a
        /*0086*/ 	.short	(.L_165 - .L_164)
	.align		4
.L_164:
        /*0088*/ 	.word	index@(.nv.constant0.copykernelAoS_shared32_32bit)
        /*008c*/ 	.short	0x0380
        /*008e*/ 	.short	0x0024


	//----- nvinfo : EIATTR_SW_WAR
	.align		4
.L_165:
        /*0090*/ 	.byte	0x04, 0x36
        /*0092*/ 	.short	(.L_167 - .L_166)
.L_166:
        /*0094*/ 	.word	0x00000008
.L_167:


//--------------------- .nv.info.copykernelAoSsharedmulti32_32bit_4 --------------------------
	.section	.nv.info.copykernelAoSsharedmulti32_32bit_4,"",@"SHT_CUDA_INFO"
	.sectionflags	@""
	.align	4


	//----- nvinfo : EIATTR_CUDA_API_VERSION
	.align		4
        /*0000*/ 	.byte	0x04, 0x37
        /*0002*/ 	.short	(.L_169 - .L_168)
.L_168:
        /*0004*/ 	.word	0x00000082


	//----- nvinfo : EIATTR_KPARAM_INFO
	.align		4
.L_169:
        /*0008*/ 	.byte	0x04, 0x17
        /*000a*/ 	.short	(.L_171 - .L_170)
.L_170:
        /*000c*/ 	.word	0x00000000
        /*0010*/ 	.short	0x0005
        /*0012*/ 	.short	0x0020
        /*0014*/ 	.byte	0x00, 0xf0, 0x11, 0x00


	//----- nvinfo : EIATTR_KPARAM_INFO
	.align		4
.L_171:
        /*0018*/ 	.byte	0x04, 0x17
        /*001a*/ 	.short	(.L_173 - .L_172)
.L_172:
        /*001c*/ 	.word	0x00000000
        /*0020*/ 	.short	0x0004
        /*0022*/ 	.short	0x001c
        /*0024*/ 	.byte	0x00, 0xf0, 0x11, 0x00


	//----- nvinfo : EIATTR_KPARAM_INFO
	.align		4
.L_173:
        /*0028*/ 	.byte	0x04, 0x17
        /*002a*/ 	.short	(.L_175 - .L_174)
.L_174:
        /*002c*/ 	.word	0x00000000
        /*0030*/ 	.short	0x0003
        /*0032*/ 	.short	0x0018
        /*0034*/ 	.byte	0x00, 0xf0, 0x11, 0x00


	//----- nvinfo : EIATTR_KPARAM_INFO
	.align		4
.L_175:
        /*0038*/ 	.byte	0x04, 0x17
        /*003a*/ 	.short	(.L_177 - .L_176)
.L_176:
        /*003c*/ 	.word	0x00000000
        /*0040*/ 	.short	0x0002
        /*0042*/ 	.short	0x0010
        /*0044*/ 	.byte	0x00, 0xf5, 0x21, 0x00


	//----- nvinfo : EIATTR_KPARAM_INFO
	.align		4
.L_177:
        /*0048*/ 	.byte	0x04, 0x17
        /*004a*/ 	.short	(.L_179 - .L_178)
.L_178:
        /*004c*/ 	.word	0x00000000
        /*0050*/ 	.short	0x0001
        /*0052*/ 	.short	0x0008
        /*0054*/ 	.byte	0x00, 0xf5, 0x21, 0x00


	//----- nvinfo : EIATTR_KPARAM_INFO
	.align		4
.L_179:
        /*0058*/ 	.byte	0x04, 0x17
        /*005a*/ 	.short	(.L_181 - .L_180)
.L_180:
        /*005c*/ 	.word	0x00000000
        /*0060*/ 	.short	0x0000
        /*0062*/ 	.short	0x0000
        /*0064*/ 	.byte	0x00, 0xf5, 0x21, 0x00


	//----- nvinfo : EIATTR_SPARSE_MMA_MASK
	.align		4
.L_181:
        /*0068*/ 	.byte	0x03, 0x50
        /*006a*/ 	.short	0x0000


	//----- nvinfo : EIATTR_MAXREG_COUNT
	.align		4
        /*006c*/ 	.byte	0x03, 0x1b
        /*006e*/ 	.short	0x00ff


	//----- nvinfo : EIATTR_MERCURY_ISA_VERSION
	.align		4
        /*0070*/ 	.byte	0x03, 0x5f
        /*0072*/ 	.short	0x0101


	//----- nvinfo : EIATTR_VRC_CTA_INIT_COUNT
	.align		4
        /*0074*/ 	.byte	0x02, 0x4a
	.zero		1
	.zero		1


	//----- nvinfo : EIATTR_EXIT_INSTR_OFFSETS
	.align		4
        /*0078*/ 	.byte	0x04, 0x1c
        /*007a*/ 	.short	(.L_183 - .L_182)


	//   ....[0]....
.L_182:
        /*007c*/ 	.word	0x000006d0


	//----- nvinfo : EIATTR_CBANK_PARAM_SIZE
	.align		4
.L_183:
        /*0080*/ 	.byte	0x03, 0x19
        /*0082*/ 	.short	0x0024


	//----- nvinfo : EIATTR_PARAM_CBANK
	.align		4
        /*0084*/ 	.byte	0x04, 0x0a
        /*0086*/ 	.short	(.L_185 - .L_184)
	.align		4
.L_184:
        /*0088*/ 	.word	index@(.nv.constant0.copykernelAoSsharedmulti32_32bit_4)
        /*008c*/ 	.short	0x0380
        /*008e*/ 	.short	0x0024


	//----- nvinfo : EIATTR_SW_WAR
	.align		4
.L_185:
        /*0090*/ 	.byte	0x04, 0x36
        /*0092*/ 	.short	(.L_187 - .L_186)
.L_186:
        /*0094*/ 	.word	0x00000008
.L_187:


//--------------------- .nv.info.copykernelAoSsharedmulti32_32bit_8 --------------------------
	.section	.nv.info.copykernelAoSsharedmulti32_32bit_8,"",@"SHT_CUDA_INFO"
	.sectionflags	@""
	.align	4


	//----- nvinfo : EIATTR_CUDA_API_VERSION
	.align		4
        /*0000*/ 	.byte	0x04, 0x37
        /*0002*/ 	.short	(.L_189 - .L_188)
.L_188:
        /*0004*/ 	.word	0x00000082


	//----- nvinfo : EIATTR_KPARAM_INFO
	.align		4
.L_189:
        /*0008*/ 	.byte	0x04, 0x17
        /*000a*/ 	.short	(.L_191 - .L_190)
.L_190:
        /*000c*/ 	.word	0x00000000
        /*0010*/ 	.short	0x0005
        /*0012*/ 	.short	0x0020
        /*0014*/ 	.byte	0x00, 0xf0, 0x11, 0x00


	//----- nvinfo : EIATTR_KPARAM_INFO
	.align		4
.L_191:
        /*0018*/ 	.byte	0x04, 0x17
        /*001a*/ 	.short	(.L_193 - .L_192)
.L_192:
        /*001c*/ 	.word	0x00000000
        /*0020*/ 	.short	0x0004
        /*0022*/ 	.short	0x001c
        /*0024*/ 	.byte	0x00, 0xf0, 0x11, 0x00


	//----- nvinfo : EIATTR_KPARAM_INFO
	.align		4
.L_193:
        /*0028*/ 	.byte	0x04, 0x17
        /*002a*/ 	.short	(.L_195 - .L_194)
.L_194:
        /*002c*/ 	.word	0x00000000
        /*0030*/ 	.short	0x0003
        /*0032*/ 	.short	0x0018
        /*0034*/ 	.byte	0x00, 0xf0, 0x11, 0x00


	//----- nvinfo : EIATTR_KPARAM_INFO
	.align		4
.L_195:
        /*0038*/ 	.byte	0x04, 0x17
        /*003a*/ 	.short	(.L_197 - .L_196)
.L_196:
        /*003c*/ 	.word	0x00000000
        /*0040*/ 	.short	0x0002
        /*0042*/ 	.short	0x0010
        /*0044*/ 	.byte	0x00, 0xf5, 0x21, 0x00


	//----- nvinfo : EIATTR_KPARAM_INFO
	.align		4
.L_197:
        /*0048*/ 	.byte	0x04, 0x17
        /*004a*/ 	.short	(.L_199 - .L_198)
.L_198:
        /*004c*/ 	.word	0x00000000
        /*0050*/ 	.short	0x0001
        /*0052*/ 	.short	0x0008
        /*0054*/ 	.byte	0x00, 0xf5, 0x21, 0x00


	//----- nvinfo : EIATTR_KPARAM_INFO
	.align		4
.L_199:
        /*0058*/ 	.byte	0x04, 0x17
        /*005a*/ 	.short	(.L_201 - .L_200)
.L_200:
        /*005c*/ 	.word	0x00000000
        /*0060*/ 	.short	0x0000
        /*0062*/ 	.short	0x0000
        /*0064*/ 	.byte	0x00, 0xf5, 0x21, 0x00


	//----- nvinfo : EIATTR_SPARSE_MMA_MASK
	.align		4
.L_201:
        /*0068*/ 	.byte	0x03, 0x50
        /*006a*/ 	.short	0x0000


	//----- nvinfo : EIATTR_MAXREG_COUNT
	.align		4
        /*006c*/ 	.byte	0x03, 0x1b
        /*006e*/ 	.short	0x00ff


	//----- nvinfo : EIATTR_MERCURY_ISA_VERSION
	.align		4
        /*0070*/ 	.byte	0x03, 0x5f
        /*0072*/ 	.short	0x0101


	//----- nvinfo : EIATTR_VRC_CTA_INIT_COUNT
	.align		4
        /*0074*/ 	.byte	0x02, 0x4a
	.zero		1
	.zero		1


	//----- nvinfo : EIATTR_EXIT_INSTR_OFFSETS
	.align		4
        /*0078*/ 	.byte	0x04, 0x1c
        /*007a*/ 	.short	(.L_203 - .L_202)


	//   ....[0]....
.L_202:
        /*007c*/ 	.word	0x00000bc0


	//----- nvinfo : EIATTR_CBANK_PARAM_SIZE
	.align		4
.L_203:
        /*0080*/ 	.byte	0x03, 0x19
        /*0082*/ 	.short	0x0024


	//----- nvinfo : EIATTR_PARAM_CBANK
	.align		4
        /*0084*/ 	.byte	0x04, 0x0a
        /*0086*/ 	.short	(.L_205 - .L_204)
	.align		4
.L_204:
        /*0088*/ 	.word	index@(.nv.constant0.copykernelAoSsharedmulti32_32bit_8)
        /*008c*/ 	.short	0x0380
        /*008e*/ 	.short	0x0024


	//----- nvinfo : EIATTR_SW_WAR
	.align		4
.L_205:
        /*0090*/ 	.byte	0x04, 0x36
        /*0092*/ 	.short	(.L_207 - .L_206)
.L_206:
        /*0094*/ 	.word	0x00000008
.L_207:


//--------------------- .nv.info.copykernelAoS_trans_multi32_32bit_4 --------------------------
	.section	.nv.info.copykernelAoS_trans_multi32_32bit_4,"",@"SHT_CUDA_INFO"
	.sectionflags	@""
	.align	4


	//----- nvinfo : EIATTR_CUDA_API_VERSION
	.align		4
        /*0000*/ 	.byte	0x04, 0x37
        /*0002*/ 	.short	(.L_209 - .L_208)
.L_208:
        /*0004*/ 	.word	0x00000082


	//----- nvinfo : EIATTR_KPARAM_INFO
	.align		4
.L_209:
        /*0008*/ 	.byte	0x04, 0x17
        /*000a*/ 	.short	(.L_211 - .L_210)
.L_210:
        /*000c*/ 	.word	0x00000000
        /*0010*/ 	.short	0x0005
        /*0012*/ 	.short	0x0020
        /*0014*/ 	.byte	0x00, 0xf0, 0x11, 0x00


	//----- nvinfo : EIATTR_KPARAM_INFO
	.align		4
.L_211:
        /*0018*/ 	.byte	0x04, 0x17
        /*001a*/ 	.short	(.L_213 - .L_212)
.L_212:
        /*001c*/ 	.word	0x00000000
        /*0020*/ 	.short	0x0004
        /*0022*/ 	.short	0x001c
        /*0024*/ 	.byte	0x00, 0xf0, 0x11, 0x00


	//----- nvinfo : EIATTR_KPARAM_INFO
	.align		4
.L_213:
        /*0028*/ 	.byte	0x04, 0x17
        /*002a*/ 	.short	(.L_215 - .L_214)
.L_214:
        /*002c*/ 	.word	0x00000000
        /*0030*/ 	.short	0x0003
        /*0032*/ 	.short	0x0018
        /*0034*/ 	.byte	0x00, 0xf0, 0x11, 0x00


	//----- nvinfo : EIATTR_KPARAM_INFO
	.align		4
.L_215:
        /*0038*/ 	.byte	0x04, 0x17
        /*003a*/ 	.short	(.L_217 - .L_216)
.L_216:
        /*003c*/ 	.word	0x00000000
        /*0040*/ 	.short	0x0002
        /*0042*/ 	.short	0x0010
        /*0044*/ 	.byte	0x00, 0xf5, 0x21, 0x00


	//----- nvinfo : EIATTR_KPARAM_INFO
	.align		4
.L_217:
        /*0048*/ 	.byte	0x04, 0x17
        /*004a*/ 	.short	(.L_219 - .L_218)
.L_218:
        /*004c*/ 	.word	0x00000000
        /*0050*/ 	.short	0x0001
        /*0052*/ 	.short	0x0008
        /*0054*/ 	.byte	0x00, 0xf5, 0x21, 0x00


	//----- nvinfo : EIATTR_KPARAM_INFO
	.align		4
.L_219:
        /*0058*/ 	.byte	0x04, 0x17
        /*005a*/ 	.short	(.L_221 - .L_220)
.L_220:
        /*005c*/ 	.word	0x00000000
        /*0060*/ 	.short	0x0000
        /*0062*/ 	.short	0x0000
        /*0064*/ 	.byte	0x00, 0xf5, 0x21, 0x00


	//----- nvinfo : EIATTR_SPARSE_MMA_MASK
	.align		4
.L_221:
        /*0068*/ 	.byte	0x03, 0x50
        /*006a*/ 	.short	0x0000


	//----- nvinfo : EIATTR_MAXREG_COUNT
	.align		4
        /*006c*/ 	.byte	0x03, 0x1b
        /*006e*/ 	.short	0x00ff


	//----- nvinfo : EIATTR_MERCURY_ISA_VERSION
	.align		4
        /*0070*/ 	.byte	0x03, 0x5f
        /*0072*/ 	.short	0x0101


	//----- nvinfo : EIATTR_VRC_CTA_INIT_COUNT
	.align		4
        /*0074*/ 	.byte	0x02, 0x4a
	.zero		1
	.zero		1


	//----- nvinfo : EIATTR_EXIT_INSTR_OFFSETS
	.align		4
        /*0078*/ 	.byte	0x04, 0x1c
        /*007a*/ 	.short	(.L_223 - .L_222)


	//   ....[0]....
.L_222:
        /*007c*/ 	.word	0x00000610


	//----- nvinfo : EIATTR_CBANK_PARAM_SIZE
	.align		4
.L_223:
        /*0080*/ 	.byte	0x03, 0x19
        /*0082*/ 	.short	0x0024


	//----- nvinfo : EIATTR_PARAM_CBANK
	.align		4
        /*0084*/ 	.byte	0x04, 0x0a
        /*0086*/ 	.short	(.L_225 - .L_224)
	.align		4
.L_224:
        /*0088*/ 	.word	index@(.nv.constant0.copykernelAoS_trans_multi32_32bit_4)
        /*008c*/ 	.short	0x0380
        /*008e*/ 	.short	0x0024


	//----- nvinfo : EIATTR_SW_WAR
	.align		4
.L_225:
        /*0090*/ 	.byte	0x04, 0x36
        /*0092*/ 	.short	(.L_227 - .L_226)
.L_226:
        /*0094*/ 	.word	0x00000008
.L_227:


//--------------------- .nv.info.copykernelAoS_trans_multi32_32bit_8 --------------------------
	.section	.nv.info.copykernelAoS_trans_multi32_32bit_8,"",@"SHT_CUDA_INFO"
	.sectionflags	@""
	.align	4


	//----- nvinfo : EIATTR_CUDA_API_VERSION
	.align		4
        /*0000*/ 	.byte	0x04, 0x37
        /*0002*/ 	.short	(.L_229 - .L_228)
.L_228:
        /*0004*/ 	.word	0x00000082


	//----- nvinfo : EIATTR_KPARAM_INFO
	.align		4
.L_229:
        /*0008*/ 	.byte	0x04, 0x17
        /*000a*/ 	.short	(.L_231 - .L_230)
.L_230:
        /*000c*/ 	.word	0x00000000
        /*0010*/ 	.short	0x0005
        /*0012*/ 	.short	0x0020
        /*0014*/ 	.byte	0x00, 0xf0, 0x11, 0x00


	//----- nvinfo : EIATTR_KPARAM_INFO
	.align		4
.L_231:
        /*0018*/ 	.byte	0x04, 0x17
        /*001a*/ 	.short	(.L_233 - .L_232)
.L_232:
        /*001c*/ 	.word	0x00000000
        /*0020*/ 	.short	0x0004
        /*0022*/ 	.short	0x001c
        /*0024*/ 	.byte	0x00, 0xf0, 0x11, 0x00


	//----- nvinfo : EIATTR_KPARAM_INFO
	.align		4
.L_233:
        /*0028*/ 	.byte	0x04, 0x17
        /*002a*/ 	.short	(.L_235 - .L_234)
.L_234:
        /*002c*/ 	.word	0x00000000
        /*0030*/ 	.short	0x0003
        /*0032*/ 	.short	0x0018
        /*0034*/ 	.byte	0x00, 0xf0, 0x11, 0x00


	//----- nvinfo : EIATTR_KPARAM_INFO
	.align		4
.L_235:
        /*0038*/ 	.byte	0x04, 0x17
        /*003a*/ 	.short	(.L_237 - .L_236)
.L_236:
        /*003c*/ 	.word	0x00000000
        /*0040*/ 	.short	0x0002
        /*0042*/ 	.short	0x0010
        /*0044*/ 	.byte	0x00, 0xf5, 0x21, 0x00


	//----- nvinfo : EIATTR_KPARAM_INFO
	.align		4
.L_237:
        /*0048*/ 	.byte	0x04, 0x17
        /*004a*/ 	.short	(.L_239 - .L_238)
.L_238:
        /*004c*/ 	.word	0x00000000
        /*0050*/ 	.short	0x0001
        /*0052*/ 	.short	0x0008
        /*0054*/ 	.byte	0x00, 0xf5, 0x21, 0x00


	//----- nvinfo : EIATTR_KPARAM_INFO
	.align		4
.L_239:
        /*0058*/ 	.byte	0x04, 0x17
        /*005a*/ 	.short	(.L_241 - .L_240)
.L_240:
        /*005c*/ 	.word	0x00000000
        /*0060*/ 	.short	0x0000
        /*0062*/ 	.short	0x0000
        /*0064*/ 	.byte	0x00, 0xf5, 0x21, 0x00


	//----- nvinfo : EIATTR_SPARSE_MMA_MASK
	.align		4
.L_241:
        /*0068*/ 	.byte	0x03, 0x50
        /*006a*/ 	.short	0x0000


	//----- nvinfo : EIATTR_MAXREG_COUNT
	.align		4
        /*006c*/ 	.byte	0x03, 0x1b
        /*006e*/ 	.short	0x00ff


	//----- nvinfo : EIATTR_MERCURY_ISA_VERSION
	.align		4
        /*0070*/ 	.byte	0x03, 0x5f
        /*0072*/ 	.short	0x0101


	//----- nvinfo : EIATTR_VRC_CTA_INIT_COUNT
	.align		4
        /*0074*/ 	.byte	0x02, 0x4a
	.zero		1
	.zero		1


	//----- nvinfo : EIATTR_EXIT_INSTR_OFFSETS
	.align		4
        /*0078*/ 	.byte	0x04, 0x1c
        /*007a*/ 	.short	(.L_243 - .L_242)


	//   ....[0]....
.L_242:
        /*007c*/ 	.word	0x00000ae0


	//----- nvinfo : EIATTR_CBANK_PARAM_SIZE
	.align		4
.L_243:
        /*0080*/ 	.byte	0x03, 0x19
        /*0082*/ 	.short	0x0024


	//----- nvinfo : EIATTR_PARAM_CBANK
	.align		4
        /*0084*/ 	.byte	0x04, 0x0a
        /*0086*/ 	.short	(.L_245 - .L_244)
	.align		4
.L_244:
        /*0088*/ 	.word	index@(.nv.constant0.copykernelAoS_trans_multi32_32bit_8)
        /*008c*/ 	.short	0x0380
        /*008e*/ 	.short	0x0024


	//----- nvinfo : EIATTR_SW_WAR
	.align		4
.L_245:
        /*0090*/ 	.byte	0x04, 0x36
        /*0092*/ 	.short	(.L_247 - .L_246)
.L_246:
        /*0094*/ 	.word	0x00000008
.L_247:


//--------------------- .nv.info.copykernelAoS_trans_multi_batch32_32bit --------------------------
	.section	.nv.info.copykernelAoS_trans_multi_batch32_32bit,"",@"SHT_CUDA_INFO"
	.sectionflags	@""
	.align	4


	//----- nvinfo : EIATTR_CUDA_API_VERSION
	.align		4
        /*0000*/ 	.byte	0x04, 0x37
        /*0002*/ 	.short	(.L_249 - .L_248)
.L_248:
        /*0004*/ 	.word	0x00000082


	//----- nvinfo : EIATTR_KPARAM_INFO
	.align		4
.L_249:
        /*0008*/ 	.byte	0x04, 0x17
        /*000a*/ 	.short	(.L_251 - .L_250)
.L_250:
        /*000c*/ 	.word	0x00000000
        /*0010*/ 	.short	0x0006
        /*0012*/ 	.short	0x0024
        /*0014*/ 	.byte	0x00, 0xf0, 0x11, 0x00


	//----- nvinfo : EIATTR_KPARAM_INFO
	.align		4
.L_251:
        /*0018*/ 	.byte	0x04, 0x17
        /*001a*/ 	.short	(.L_253 - .L_252)
.L_252:
        /*001c*/ 	.word	0x00000000
        /*0020*/ 	.short	0x0005
        /*0022*/ 	.short	0x0020
        /*0024*/ 	.byte	0x00, 0xf0, 0x11, 0x00


	//----- nvinfo : EIATTR_KPARAM_INFO
	.align		4
.L_253:
        /*0028*/ 	.byte	0x04, 0x17
        /*002a*/ 	.short	(.L_255 - .L_254)
.L_254:
        /*002c*/ 	.word	0x00000000
        /*0030*/ 	.short	0x0004
        /*0032*/ 	.short	0x001c
        /*0034*/ 	.byte	0x00, 0xf0, 0x11, 0x00


	//----- nvinfo : EIATTR_KPARAM_INFO
	.align		4
.L_255:
        /*0038*/ 	.byte	0x04, 0x17
        /*003a*/ 	.short	(.L_257 - .L_256)
.L_256:
        /*003c*/ 	.word	0x00000000
        /*0040*/ 	.short	0x0003
        /*0042*/ 	.short	0x0018
        /*0044*/ 	.byte	0x00, 0xf0, 0x11, 0x00


	//----- nvinfo : EIATTR_KPARAM_INFO
	.align		4
.L_257:
        /*0048*/ 	.byte	0x04, 0x17
        /*004a*/ 	.short	(.L_259 - .L_258)
.L_258:
        /*004c*/ 	.word	0x00000000
        /*0050*/ 	.short	0x0002
        /*0052*/ 	.short	0x0010
        /*0054*/ 	.byte	0x00, 0xf5, 0x21, 0x00


	//----- nvinfo : EIATTR_KPARAM_INFO
	.align		4
.L_259:
        /*0058*/ 	.byte	0x04, 0x17
        /*005a*/ 	.short	(.L_261 - .L_260)
.L_260:
        /*005c*/ 	.word	0x00000000
        /*0060*/ 	.short	0x0001
        /*0062*/ 	.short	0x0008
        /*0064*/ 	.byte	0x00, 0xf5, 0x21, 0x00


	//----- nvinfo : EIATTR_KPARAM_INFO
	.align		4
.L_261:
        /*0068*/ 	.byte	0x04, 0x17
        /*006a*/ 	.short	(.L_263 - .L_262)
.L_262:
        /*006c*/ 	.word	0x00000000
        /*0070*/ 	.short	0x0000
        /*0072*/ 	.short	0x0000
        /*0074*/ 	.byte	0x00, 0xf5, 0x21, 0x00


	//----- nvinfo : EIATTR_SPARSE_MMA_MASK
	.align		4
.L_263:
        /*0078*/ 	.byte	0x03, 0x50
        /*007a*/ 	.short	0x0000


	//----- nvinfo : EIATTR_MAXREG_COUNT
	.align		4
        /*007c*/ 	.byte	0x03, 0x1b
        /*007e*/ 	.short	0x00ff


	//----- nvinfo : EIATTR_MERCURY_ISA_VERSION
	.align		4
        /*0080*/ 	.byte	0x03, 0x5f
        /*0082*/ 	.short	0x0101


	//----- nvinfo : EIATTR_VRC_CTA_INIT_COUNT
	.align		4
        /*0084*/ 	.byte	0x02, 0x4a
	.zero		1
	.zero		1


	//----- nvinfo : EIATTR_EXIT_INSTR_OFFSETS
	.align		4
        /*0088*/ 	.byte	0x04, 0x1c
        /*008a*/ 	.short	(.L_265 - .L_264)


	//   ....[0]....
.L_264:
        /*008c*/ 	.word	0x000002b0


	//   ....[1]....
        /*0090*/ 	.word	0x00002850


	//----- nvinfo : EIATTR_CRS_STACK_SIZE
	.align		4
.L_265:
        /*0094*/ 	.byte	0x04, 0x1e
        /*0096*/ 	.short	(.L_267 - .L_266)
.L_266:
        /*0098*/ 	.word	0x00000000


	//----- nvinfo : EIATTR_CBANK_PARAM_SIZE
	.align		4
.L_267:
        /*009c*/ 	.byte	0x03, 0x19
        /*009e*/ 	.short	0x0028


	//----- nvinfo : EIATTR_PARAM_CBANK
	.align		4
        /*00a0*/ 	.byte	0x04, 0x0a
        /*00a2*/ 	.short	(.L_269 - .L_268)
	.align		4
.L_268:
        /*00a4*/ 	.word	index@(.nv.constant0.copykernelAoS_trans_multi_batch32_32bit)
        /*00a8*/ 	.short	0x0380
        /*00aa*/ 	.short	0x0028


	//----- nvinfo : EIATTR_SW_WAR
	.align		4
.L_269:
        /*00ac*/ 	.byte	0x04, 0x36
        /*00ae*/ 	.short	(.L_271 - .L_270)
.L_270:
        /*00b0*/ 	.word	0x00000008
.L_271:


//--------------------- .nv.info.copykernelAoS_trans2_multi_batch32_32bit --------------------------
	.section	.nv.info.copykernelAoS_trans2_multi_batch32_32bit,"",@"SHT_CUDA_INFO"
	.sectionflags	@""
	.align	4


	//----- nvinfo : EIATTR_CUDA_API_VERSION
	.align		4
        /*0000*/ 	.byte	0x04, 0x37
        /*0002*/ 	.short	(.L_273 - .L_272)
.L_272:
        /*0004*/ 	.word	0x00000082


	//----- nvinfo : EIATTR_KPARAM_INFO
	.align		4
.L_273:
        /*0008*/ 	.byte	0x04, 0x17
        /*000a*/ 	.short	(.L_275 - .L_274)
.L_274:
        /*000c*/ 	.word	0x00000000
        /*0010*/ 	.short	0x0006
        /*0012*/ 	.short	0x0024
        /*0014*/ 	.byte	0x00, 0xf0, 0x11, 0x00


	//----- nvinfo : EIATTR_KPARAM_INFO
	.align		4
.L_275:
        /*0018*/ 	.byte	0x04, 0x17
        /*001a*/ 	.short	(.L_277 - .L_276)
.L_276:
        /*001c*/ 	.word	0x00000000
        /*0020*/ 	.short	0x0005
        /*0022*/ 	.short	0x0020
        /*0024*/ 	.byte	0x00, 0xf0, 0x11, 0x00


	//----- nvinfo : EIATTR_KPARAM_INFO
	.align		4
.L_277:
        /*0028*/ 	.byte	0x04, 0x17
        /*002a*/ 	.short	(.L_279 - .L_278)
.L_278:
        /*002c*/ 	.word	0x00000000
        /*0030*/ 	.short	0x0004
        /*0032*/ 	.short	0x001c
        /*0034*/ 	.byte	0x00, 0xf0, 0x11, 0x00


	//----- nvinfo : EIATTR_KPARAM_INFO
	.align		4
.L_279:
        /*0038*/ 	.byte	0x04, 0x17
        /*003a*/ 	.short	(.L_281 - .L_280)
.L_280:
        /*003c*/ 	.word	0x00000000
        /*0040*/ 	.short	0x0003
        /*0042*/ 	.short	0x0018
        /*0044*/ 	.byte	0x00, 0xf0, 0x11, 0x00


	//----- nvinfo : EIATTR_KPARAM_INFO
	.align		4
.L_281:
        /*0048*/ 	.byte	0x04, 0x17
        /*004a*/ 	.short	(.L_283 - .L_282)
.L_282:
        /*004c*/ 	.word	0x00000000
        /*0050*/ 	.short	0x0002
        /*0052*/ 	.short	0x0010
        /*0054*/ 	.byte	0x00, 0xf5, 0x21, 0x00


	//----- nvinfo : EIATTR_KPARAM_INFO
	.align		4
.L_283:
        /*0058*/ 	.byte	0x04, 0x17
        /*005a*/ 	.short	(.L_285 - .L_284)
.L_284:
        /*005c*/ 	.word	0x00000000
        /*0060*/ 	.short	0x0001
        /*0062*/ 	.short	0x0008
        /*0064*/ 	.byte	0x00, 0xf5, 0x21, 0x00


	//----- nvinfo : EIATTR_KPARAM_INFO
	.align		4
.L_285:
        /*0068*/ 	.byte	0x04, 0x17
        /*006a*/ 	.short	(.L_287 - .L_286)
.L_286:
        /*006c*/ 	.word	0x00000000
        /*0070*/ 	.short	0x0000
        /*0072*/ 	.short	0x0000
        /*0074*/ 	.byte	0x00, 0xf5, 0x21, 0x00


	//----- nvinfo : EIATTR_SPARSE_MMA_MASK
	.align		4
.L_287:
        /*0078*/ 	.byte	0x03, 0x50
        /*007a*/ 	.short	0x0000


	//----- nvinfo : EIATTR_MAXREG_COUNT
	.align		4
        /*007c*/ 	.byte	0x03, 0x1b
        /*007e*/ 	.short	0x00ff


	//----- nvinfo : EIATTR_MERCURY_ISA_VERSION
	.align		4
        /*0080*/ 	.byte	0x03, 0x5f
        /*0082*/ 	.short	0x0101


	//----- nvinfo : EIATTR_VRC_CTA_INIT_COUNT
	.align		4
        /*0084*/ 	.byte	0x02, 0x4a
	.zero		1
	.zero		1


	//----- nvinfo : EIATTR_EXIT_INSTR_OFFSETS
	.align		4
        /*0088*/ 	.byte	0x04, 0x1c
        /*008a*/ 	.short	(.L_289 - .L_288)


	//   ....[0]....
.L_288:
        /*008c*/ 	.word	0x000002b0


	//   ....[1]....
        /*0090*/ 	.word	0x000026e0


	//----- nvinfo : EIATTR_CRS_STACK_SIZE
	.align		4
.L_289:
        /*0094*/ 	.byte	0x04, 0x1e
        /*0096*/ 	.short	(.L_291 - .L_290)
.L_290:
        /*0098*/ 	.word	0x00000000


	//----- nvinfo : EIATTR_CBANK_PARAM_SIZE
	.align		4
.L_291:
        /*009c*/ 	.byte	0x03, 0x19
        /*009e*/ 	.short	0x0028


	//----- nvinfo : EIATTR_PARAM_CBANK
	.align		4
        /*00a0*/ 	.byte	0x04, 0x0a
        /*00a2*/ 	.short	(.L_293 - .L_292)
	.align		4
.L_292:
        /*00a4*/ 	.word	index@(.nv.constant0.copykernelAoS_trans2_multi_batch32_32bit)
        /*00a8*/ 	.short	0x0380
        /*00aa*/ 	.short	0x0028


	//----- nvinfo : EIATTR_SW_WAR
	.align		4
.L_293:
        /*00ac*/ 	.byte	0x04, 0x36
        /*00ae*/ 	.short	(.L_295 - .L_294)
.L_294:
        /*00b0*/ 	.word	0x00000008
.L_295:


//--------------------- .nv.info.copykernelAoS_no_trans_multi32_32bit --------------------------
	.section	.nv.info.copykernelAoS_no_trans_multi32_32bit,"",@"SHT_CUDA_INFO"
	.sectionflags	@""
	.align	4


	//----- nvinfo : EIATTR_CUDA_API_VERSION
	.align		4
        /*0000*/ 	.byte	0x04, 0x37
        /*0002*/ 	.short	(.L_297 - .L_296)
.L_296:
        /*0004*/ 	.word	0x00000082


	//----- nvinfo : EIATTR_KPARAM_INFO
	.align		4
.L_297:
        /*0008*/ 	.byte	0x04, 0x17
        /*000a*/ 	.short	(.L_299 - .L_298)
.L_298:
        /*000c*/ 	.word	0x00000000
        /*0010*/ 	.short	0x0005
        /*0012*/ 	.short	0x0020
        /*0014*/ 	.byte	0x00, 0xf0, 0x11, 0x00


	//----- nvinfo : EIATTR_KPARAM_INFO
	.align		4
.L_299:
        /*0018*/ 	.byte	0x04, 0x17
        /*001a*/ 	.short	(.L_301 - .L_300)
.L_300:
        /*001c*/ 	.word	0x00000000
        /*0020*/ 	.short	0x0004
        /*0022*/ 	.short	0x001c
        /*0024*/ 	.byte	0x00, 0xf0, 0x11, 0x00


	//----- nvinfo : EIATTR_KPARAM_INFO
	.align		4
.L_301:
        /*0028*/ 	.byte	0x04, 0x17
        /*002a*/ 	.short	(.L_303 - .L_302)
.L_302:
        /*002c*/ 	.word	0x00000000
        /*0030*/ 	.short	0x0003
        /*0032*/ 	.short	0x0018
        /*0034*/ 	.byte	0x00, 0xf0, 0x11, 0x00


	//----- nvinfo : EIATTR_KPARAM_INFO
	.align		4
.L_303:
        /*0038*/ 	.byte	0x04, 0x17
        /*003a*/ 	.short	(.L_305 - .L_304)
.L_304:
        /*003c*/ 	.word	0x00000000
        /*0040*/ 	.short	0x0002
        /*0042*/ 	.short	0x0010
        /*0044*/ 	.byte	0x00, 0xf5, 0x21, 0x00


	//----- nvinfo : EIATTR_KPARAM_INFO
	.align		4
.L_305:
        /*0048*/ 	.byte	0x04, 0x17
        /*004a*/ 	.short	(.L_307 - .L_306)
.L_306:
        /*004c*/ 	.word	0x00000000
        /*0050*/ 	.short	0x0001
        /*0052*/ 	.short	0x0008
        /*0054*/ 	.byte	0x00, 0xf5, 0x21, 0x00


	//----- nvinfo : EIATTR_KPARAM_INFO
	.align		4
.L_307:
        /*0058*/ 	.byte	0x04, 0x17
        /*005a*/ 	.short	(.L_309 - .L_308)
.L_308:
        /*005c*/ 	.word	0x00000000
        /*0060*/ 	.short	0x0000
        /*0062*/ 	.short	0x0000
        /*0064*/ 	.byte	0x00, 0xf5, 0x21, 0x00


	//----- nvinfo : EIATTR_SPARSE_MMA_MASK
	.align		4
.L_309:
        /*0068*/ 	.byte	0x03, 0x50
        /*006a*/ 	.short	0x0000


	//----- nvinfo : EIATTR_MAXREG_COUNT
	.align		4
        /*006c*/ 	.byte	0x03, 0x1b
        /*006e*/ 	.short	0x00ff


	//----- nvinfo : EIATTR_MERCURY_ISA_VERSION
	.align		4
        /*0070*/ 	.byte	0x03, 0x5f
        /*0072*/ 	.short	0x0101


	//----- nvinfo : EIATTR_VRC_CTA_INIT_COUNT
	.align		4
        /*0074*/ 	.byte	0x02, 0x4a
	.zero		1
	.zero		1


	//----- nvinfo : EIATTR_EXIT_INSTR_OFFSETS
	.align		4
        /*0078*/ 	.byte	0x04, 0x1c
        /*007a*/ 	.short	(.L_311 - .L_310)


	//   ....[0]....
.L_310:
        /*007c*/ 	.word	0x00000200


	//----- nvinfo : EIATTR_CBANK_PARAM_SIZE
	.align		4
.L_311:
        /*0080*/ 	.byte	0x03, 0x19
        /*0082*/ 	.short	0x0024


	//----- nvinfo : EIATTR_PARAM_CBANK
	.align		4
        /*0084*/ 	.byte	0x04, 0x0a
        /*0086*/ 	.short	(.L_313 - .L_312)
	.align		4
.L_312:
        /*0088*/ 	.word	index@(.nv.constant0.copykernelAoS_no_trans_multi32_32bit)
        /*008c*/ 	.short	0x0380
        /*008e*/ 	.short	0x0024


	//----- nvinfo : EIATTR_SW_WAR
	.align		4
.L_313:
        /*0090*/ 	.byte	0x04, 0x36
        /*0092*/ 	.short	(.L_315 - .L_314)
.L_314:
        /*0094*/ 	.word	0x00000008
.L_315:


//--------------------- .nv.info.copykernelAoS_trans232_32bit --------------------------
	.section	.nv.info.copykernelAoS_trans232_32bit,"",@"SHT_CUDA_INFO"
	.sectionflags	@""
	.align	4


	//----- nvinfo : EIATTR_CUDA_API_VERSION
	.align		4
        /*0000*/ 	.byte	0x04, 0x37
        /*0002*/ 	.short	(.L_317 - .L_316)
.L_316:
        /*0004*/ 	.word	0x00000082


	//----- nvinfo : EIATTR_KPARAM_INFO
	.align		4
.L_317:
        /*0008*/ 	.byte	0x04, 0x17
        /*000a*/ 	.short	(.L_319 - .L_318)
.L_318:
        /*000c*/ 	.word	0x00000000
        /*0010*/ 	.short	0x0005
        /*0012*/ 	.short	0x0020
        /*0014*/ 	.byte	0x00, 0xf0, 0x11, 0x00


	//----- nvinfo : EIATTR_KPARAM_INFO
	.align		4
.L_319:
        /*0018*/ 	.byte	0x04, 0x17
        /*001a*/ 	.short	(.L_321 - .L_320)
.L_320:
        /*001c*/ 	.word	0x00000000
        /*0020*/ 	.short	0x0004
        /*0022*/ 	.short	0x001c
        /*0024*/ 	.byte	0x00, 0xf0, 0x11, 0x00


	//----- nvinfo : EIATTR_KPARAM_INFO
	.align		4
.L_321:
        /*0028*/ 	.byte	0x04, 0x17
        /*002a*/ 	.short	(.L_323 - .L_322)
.L_322:
        /*002c*/ 	.word	0x00000000
        /*0030*/ 	.short	0x0003
        /*0032*/ 	.short	0x0018
        /*0034*/ 	.byte	0x00, 0xf0, 0x11, 0x00


	//----- nvinfo : EIATTR_KPARAM_INFO
	.align		4
.L_323:
        /*0038*/ 	.byte	0x04, 0x17
        /*003a*/ 	.short	(.L_325 - .L_324)
.L_324:
        /*003c*/ 	.word	0x00000000
        /*0040*/ 	.short	0x0002
        /*0042*/ 	.short	0x0010
        /*0044*/ 	.byte	0x00, 0xf5, 0x21, 0x00


	//----- nvinfo : EIATTR_KPARAM_INFO
	.align		4
.L_325:
        /*0048*/ 	.byte	0x04, 0x17
        /*004a*/ 	.short	(.L_327 - .L_326)
.L_326:
        /*004c*/ 	.word	0x00000000
        /*0050*/ 	.short	0x0001
        /*0052*/ 	.short	0x0008
        /*0054*/ 	.byte	0x00, 0xf5, 0x21, 0x00


	//----- nvinfo : EIATTR_KPARAM_INFO
	.align		4
.L_327:
        /*0058*/ 	.byte	0x04, 0x17
        /*005a*/ 	.short	(.L_329 - .L_328)
.L_328:
        /*005c*/ 	.word	0x00000000
        /*0060*/ 	.short	0x0000
        /*0062*/ 	.short	0x0000
        /*0064*/ 	.byte	0x00, 0xf5, 0x21, 0x00


	//----- nvinfo : EIATTR_SPARSE_MMA_MASK
	.align		4
.L_329:
        /*0068*/ 	.byte	0x03, 0x50
        /*006a*/ 	.short	0x0000


	//----- nvinfo : EIATTR_MAXREG_COUNT
	.align		4
        /*006c*/ 	.byte	0x03, 0x1b
        /*006e*/ 	.short	0x00ff


	//----- nvinfo : EIATTR_MERCURY_ISA_VERSION
	.align		4
        /*0070*/ 	.byte	0x03, 0x5f
        /*0072*/ 	.short	0x0101


	//----- nvinfo : EIATTR_VRC_CTA_INIT_COUNT
	.align		4
        /*0074*/ 	.byte	0x02, 0x4a
	.zero		1
	.zero		1


	//----- nvinfo : EIATTR_EXIT_INSTR_OFFSETS
	.align		4
        /*0078*/ 	.byte	0x04, 0x1c
        /*007a*/ 	.short	(.L_331 - .L_330)


	//   ....[0]....
.L_330:
        /*007c*/ 	.word	0x00000300


	//----- nvinfo : EIATTR_CBANK_PARAM_SIZE
	.align		4
.L_331:
        /*0080*/ 	.byte	0x03, 0x19
        /*0082*/ 	.short	0x0024


	//----- nvinfo : EIATTR_PARAM_CBANK
	.align		4
        /*0084*/ 	.byte	0x04, 0x0a
        /*0086*/ 	.short	(.L_333 - .L_332)
	.align		4
.L_332:
        /*0088*/ 	.word	index@(.nv.constant0.copykernelAoS_trans232_32bit)
        /*008c*/ 	.short	0x0380
        /*008e*/ 	.short	0x0024


	//----- nvinfo : EIATTR_SW_WAR
	.align		4
.L_333:
        /*0090*/ 	.byte	0x04, 0x36
        /*0092*/ 	.short	(.L_335 - .L_334)
.L_334:
        /*0094*/ 	.word	0x00000008
.L_335:


//--------------------- .nv.info.copykernelAoS_no_trans32_32bit --------------------------
	.section	.nv.info.copykernelAoS_no_trans32_32bit,"",@"SHT_CUDA_INFO"
	.sectionflags	@""
	.align	4


	//----- nvinfo : EIATTR_CUDA_API_VERSION
	.align		4
        /*0000*/ 	.byte	0x04, 0x37
        /*0002*/ 	.short	(.L_337 - .L_336)
.L_336:
        /*0004*/ 	.word	0x00000082


	//----- nvinfo : EIATTR_KPARAM_INFO
	.align		4
.L_337:
        /*0008*/ 	.byte	0x04, 0x17
        /*000a*/ 	.short	(.L_339 - .L_338)
.L_338:
        /*000c*/ 	.word	0x00000000
        /*0010*/ 	.short	0x0005
        /*0012*/ 	.short	0x0020
        /*0014*/ 	.byte	0x00, 0xf0, 0x11, 0x00


	//----- nvinfo : EIATTR_KPARAM_INFO
	.align		4
.L_339:
        /*0018*/ 	.byte	0x04, 0x17
        /*001a*/ 	.short	(.L_341 - .L_340)
.L_340:
        /*001c*/ 	.word	0x00000000
        /*0020*/ 	.short	0x0004
        /*0022*/ 	.short	0x001c
        /*0024*/ 	.byte	0x00, 0xf0, 0x11, 0x00


	//----- nvinfo : EIATTR_KPARAM_INFO
	.align		4
.L_341:
        /*0028*/ 	.byte	0x04, 0x17
        /*002a*/ 	.short	(.L_343 - .L_342)
.L_342:
        /*002c*/ 	.word	0x00000000
        /*0030*/ 	.short	0x0003
        /*0032*/ 	.short	0x0018
        /*0034*/ 	.byte	0x00, 0xf0, 0x11, 0x00


	//----- nvinfo : EIATTR_KPARAM_INFO
	.align		4
.L_343:
        /*0038*/ 	.byte	0x04, 0x17
        /*003a*/ 	.short	(.L_345 - .L_344)
.L_344:
        /*003c*/ 	.word	0x00000000
        /*0040*/ 	.short	0x0002
        /*0042*/ 	.short	0x0010
        /*0044*/ 	.byte	0x00, 0xf5, 0x21, 0x00


	//----- nvinfo : EIATTR_KPARAM_INFO
	.align		4
.L_345:
        /*0048*/ 	.byte	0x04, 0x17
        /*004a*/ 	.short	(.L_347 - .L_346)
.L_346:
        /*004c*/ 	.word	0x00000000
        /*0050*/ 	.short	0x0001
        /*0052*/ 	.short	0x0008
        /*0054*/ 	.byte	0x00, 0xf5, 0x21, 0x00


	//----- nvinfo : EIATTR_KPARAM_INFO
	.align		4
.L_347:
        /*0058*/ 	.byte	0x04, 0x17
        /*005a*/ 	.short	(.L_349 - .L_348)
.L_348:
        /*005c*/ 	.word	0x00000000
        /*0060*/ 	.short	0x0000
        /*0062*/ 	.short	0x0000
        /*0064*/ 	.byte	0x00, 0xf5, 0x21, 0x00


	//----- nvinfo : EIATTR_SPARSE_MMA_MASK
	.align		4
.L_349:
        /*0068*/ 	.byte	0x03, 0x50
        /*006a*/ 	.short	0x0000


	//----- nvinfo : EIATTR_MAXREG_COUNT
	.align		4
        /*006c*/ 	.byte	0x03, 0x1b
        /*006e*/ 	.short	0x00ff


	//----- nvinfo : EIATTR_MERCURY_ISA_VERSION
	.align		4
        /*0070*/ 	.byte	0x03, 0x5f
        /*0072*/ 	.short	0x0101


	//----- nvinfo : EIATTR_VRC_CTA_INIT_COUNT
	.align		4
        /*0074*/ 	.byte	0x02, 0x4a
	.zero		1
	.zero		1


	//----- nvinfo : EIATTR_EXIT_INSTR_OFFSETS
	.align		4
        /*0078*/ 	.byte	0x04, 0x1c
        /*007a*/ 	.short	(.L_351 - .L_350)


	//   ....[0]....
.L_350:
        /*007c*/ 	.word	0x00000120


	//----- nvinfo : EIATTR_CBANK_PARAM_SIZE
	.align		4
.L_351:
        /*0080*/ 	.byte	0x03, 0x19
        /*0082*/ 	.short	0x0024


	//----- nvinfo : EIATTR_PARAM_CBANK
	.align		4
        /*0084*/ 	.byte	0x04, 0x0a
        /*0086*/ 	.short	(.L_353 - .L_352)
	.align		4
.L_352:
        /*0088*/ 	.word	index@(.nv.constant0.copykernelAoS_no_trans32_32bit)
        /*008c*/ 	.short	0x0380
        /*008e*/ 	.short	0x0024


	//----- nvinfo : EIATTR_SW_WAR
	.align		4
.L_353:
        /*0090*/ 	.byte	0x04, 0x36
        /*0092*/ 	.short	(.L_355 - .L_354)
.L_354:
        /*0094*/ 	.word	0x00000008
.L_355:


//--------------------- .nv.info.bp_copy_32       --------------------------
	.section	.nv.info.bp_copy_32,"",@"SHT_CUDA_INFO"
	.sectionflags	@""
	.align	4


	//----- nvinfo : EIATTR_CUDA_API_VERSION
	.align		4
        /*0000*/ 	.byte	0x04, 0x37
        /*0002*/ 	.short	(.L_357 - .L_356)
.L_356:
        /*0004*/ 	.word	0x00000082


	//----- nvinfo : EIATTR_KPARAM_INFO
	.align		4
.L_357:
        /*0008*/ 	.byte	0x04, 0x17
        /*000a*/ 	.short	(.L_359 - .L_358)
.L_358:
        /*000c*/ 	.word	0x00000000
        /*0010*/ 	.short	0x0008
        /*0012*/ 	.short	0x0034
        /*0014*/ 	.byte	0x00, 0xf0, 0x11, 0x00


	//----- nvinfo : EIATTR_KPARAM_INFO
	.align		4
.L_359:
        /*0018*/ 	.byte	0x04, 0x17
        /*001a*/ 	.short	(.L_361 - .L_360)
.L_360:
        /*001c*/ 	.word	0x00000000
        /*0020*/ 	.short	0x0007
        /*0022*/ 	.short	0x0030
        /*0024*/ 	.byte	0x00, 0xf0, 0x11, 0x00


	//----- nvinfo : EIATTR_KPARAM_INFO
	.align		4
.L_361:
        /*0028*/ 	.byte	0x04, 0x17
        /*002a*/ 	.short	(.L_363 - .L_362)
.L_362:
        /*002c*/ 	.word	0x00000000
        /*0030*/ 	.short	0x0006
        /*0032*/ 	.short	0x002c
        /*0034*/ 	.byte	0x00, 0xf0, 0x11, 0x00


	//----- nvinfo : EIATTR_KPARAM_INFO
	.align		4
.L_363:
        /*0038*/ 	.byte	0x04, 0x17
        /*003a*/ 	.short	(.L_365 - .L_364)
.L_364:
        /*003c*/ 	.word	0x00000000
        /*0040*/ 	.short	0x0005
        /*0042*/ 	.short	0x0028
        /*0044*/ 	.byte	0x00, 0xf0, 0x11, 0x00


	//----- nvinfo : EIATTR_KPARAM_INFO
	.align		4
.L_365:
        /*0048*/ 	.byte	0x04, 0x17
        /*004a*/ 	.short	(.L_367 - .L_366)
.L_366:
        /*004c*/ 	.word	0x00000000
        /*0050*/ 	.short	0x0004
        /*0052*/ 	.short	0x0020
        /*0054*/ 	.byte	0x00, 0xf5, 0x21, 0x00


	//----- nvinfo : EIATTR_KPARAM_INFO
	.align		4
.L_367:
        /*0058*/ 	.byte	0x04, 0x17
        /*005a*/ 	.short	(.L_369 - .L_368)
.L_368:
        /*005c*/ 	.word	0x00000000
        /*0060*/ 	.short	0x0003
        /*0062*/ 	.short	0x0018
        /*0064*/ 	.byte	0x00, 0xf5, 0x21, 0x00


	//----- nvinfo : EIATTR_KPARAM_INFO
	.align		4
.L_369:
        /*0068*/ 	.byte	0x04, 0x17
        /*006a*/ 	.short	(.L_371 - .L_370)
.L_370:
        /*006c*/ 	.word	0x00000000
        /*0070*/ 	.short	0x0002
        /*0072*/ 	.short	0x0010
        /*0074*/ 	.byte	0x00, 0xf5, 0x21, 0x00


	//----- nvinfo : EIATTR_KPARAM_INFO
	.align		4
.L_371:
        /*0078*/ 	.byte	0x04, 0x17
        /*007a*/ 	.short	(.L_373 - .L_372)
.L_372:
        /*007c*/ 	.word	0x00000000
        /*0080*/ 	.short	0x0001
        /*0082*/ 	.short	0x0008
        /*0084*/ 	.byte	0x00, 0xf5, 0x21, 0x00


	//----- nvinfo : EIATTR_KPARAM_INFO
	.align		4
.L_373:
        /*0088*/ 	.byte	0x04, 0x17
        /*008a*/ 	.short	(.L_375 - .L_374)
.L_374:
        /*008c*/ 	.word	0x00000000
        /*0090*/ 	.short	0x0000
        /*0092*/ 	.short	0x0000
        /*0094*/ 	.byte	0x00, 0xf5, 0x21, 0x00


	//----- nvinfo : EIATTR_SPARSE_MMA_MASK
	.align		4
.L_375:
        /*0098*/ 	.byte	0x03, 0x50
        /*009a*/ 	.short	0x0000


	//----- nvinfo : EIATTR_MAXREG_COUNT
	.align		4
        /*009c*/ 	.byte	0x03, 0x1b
        /*009e*/ 	.short	0x00ff


	//----- nvinfo : EIATTR_MERCURY_ISA_VERSION
	.align		4
        /*00a0*/ 	.byte	0x03, 0x5f
        /*00a2*/ 	.short	0x0101


	//----- nvinfo : EIATTR_VRC_CTA_INIT_COUNT
	.align		4
        /*00a4*/ 	.byte	0x02, 0x4a
	.zero		1
	.zero		1


	//----- nvinfo : EIATTR_EXIT_INSTR_OFFSETS
	.align		4
        /*00a8*/ 	.byte	0x04, 0x1c
        /*00aa*/ 	.short	(.L_377 - .L_376)


	//   ....[0]....
.L_376:
        /*00ac*/ 	.word	0x00000420


	//   ....[1]....
        /*00b0*/ 	.word	0x00000c40


	//----- nvinfo : EIATTR_CRS_STACK_SIZE
	.align		4
.L_377:
        /*00b4*/ 	.byte	0x04, 0x1e
        /*00b6*/ 	.short	(.L_379 - .L_378)
.L_378:
        /*00b8*/ 	.word	0x00000000


	//----- nvinfo : EIATTR_CBANK_PARAM_SIZE
	.align		4
.L_379:
        /*00bc*/ 	.byte	0x03, 0x19
        /*00be*/ 	.short	0x0038


	//----- nvinfo : EIATTR_PARAM_CBANK
	.align		4
        /*00c0*/ 	.byte	0x04, 0x0a
        /*00c2*/ 	.short	(.L_381 - .L_380)
	.align		4
.L_380:
        /*00c4*/ 	.word	index@(.nv.constant0.bp_copy_32)
        /*00c8*/ 	.short	0x0380
        /*00ca*/ 	.short	0x0038


	//----- nvinfo : EIATTR_SW_WAR
	.align		4
.L_381:
        /*00cc*/ 	.byte	0x04, 0x36
        /*00ce*/ 	.short	(.L_383 - .L_382)
.L_382:
        /*00d0*/ 	.word	0x00000008
.L_383:


//--------------------- .nv.callgraph             --------------------------
	.section	.nv.callgraph,"",@"SHT_CUDA_CALLGRAPH"
	.align	4
	.sectionentsize	8
	.align		4
        /*0000*/ 	.word	0x00000000
	.align		4
        /*0004*/ 	.word	0xffffffff
	.align		4
        /*0008*/ 	.word	0x00000000
	.align		4
        /*000c*/ 	.word	0xfffffffe
	.align		4
        /*0010*/ 	.word	0x00000000
	.align		4
        /*0014*/ 	.word	0xfffffffd
	.align		4
        /*0018*/ 	.word	0x00000000
	.align		4
        /*001c*/ 	.word	0xfffffffc


//--------------------- .text.copykernelAoS_trans132_32bit --------------------------
	.section	.text.copykernelAoS_trans132_32bit,"ax",@progbits
	.align	128
        .global         copykernelAoS_trans132_32bit
        .type           copykernelAoS_trans132_32bit,@function
        .size           copykernelAoS_trans132_32bit,(.L_x_36 - copykernelAoS_trans132_32bit)
        .other          copykernelAoS_trans132_32bit,@"STO_CUDA_ENTRY STV_DEFAULT"
copykernelAoS_trans132_32bit:
.text.copykernelAoS_trans132_32bit:
[----:B------:R-:W-:Y:S01]  /*0000*/  LDC R1, c[0x0][0x37c] ;  /* 0x0000df00ff017b82 */ /* 0x000fe20000000800 */
[----:B------:R-:W0:Y:S07]  /*0010*/  S2R R5, SR_TID.Y ;  /* 0x0000000000057919 */ /* 0x000e2e0000002200 */
[----:B------:R-:W-:Y:S01]  /*0020*/  S2UR UR4, SR_CTAID.X ;  /* 0x00000000000479c3 */ /* 0x000fe20000002500 */
[----:B------:R-:W1:Y:S01]  /*0030*/  LDCU UR6, c[0x0][0x370] ;  /* 0x00006e00ff0677ac */ /* 0x000e620008000800 */
[----:B------:R-:W2:Y:S01]  /*0040*/  S2R R7, SR_TID.X ;  /* 0x0000000000077919 */ /* 0x000ea20000002100 */
[----:B------:R-:W2:Y:S05]  /*0050*/  LDCU UR8, c[0x0][0x360] ;  /* 0x00006c00ff0877ac */ /* 0x000eaa0008000800 */
[----:B------:R-:W1:Y:S08]  /*0060*/  S2UR UR5, SR_CTAID.Y ;  /* 0x00000000000579c3 */ /* 0x000e700000002600 */
[----:B------:R-:W0:Y:S08]  /*0070*/  LDC R0, c[0x0][0x364] ;  /* 0x0000d900ff007b82 */ /* 0x000e300000000800 */
[----:B------:R-:W3:Y:S01]  /*0080*/  LDC.64 R2, c[0x0][0x380] ;  /* 0x0000e000ff027b82 */ /* 0x000ee20000000a00 */
[----:B-1----:R-:W-:-:S07]  /*0090*/  UIMAD UR4, UR5, UR6, UR4 ;  /* 0x00000006050472a4 */ /* 0x002fce000f8e0204 */
[----:B------:R-:W1:Y:S01]  /*00a0*/  LDC R6, c[0x0][0x39c] ;  /* 0x0000e700ff067b82 */ /* 0x000e620000000800 */
[----:B------:R-:W4:Y:S01]  /*00b0*/  LDCU.64 UR6, c[0x0][0x358] ;  /* 0x00006b00ff0677ac */ /* 0x000f220008000a00 */
[----:B0-----:R-:W-:Y:S02]  /*00c0*/  IMAD R0, R0, UR4, R5 ;  /* 0x0000000400007c24 */ /* 0x001fe4000f8e0205 */
[----:B------:R-:W0:Y:S02]  /*00d0*/  LDCU UR4, c[0x0][0x3a0] ;  /* 0x00007400ff0477ac */ /* 0x000e240008000800 */
[----:B--2---:R-:W-:-:S04]  /*00e0*/  IMAD R7, R0, UR8, R7 ;  /* 0x0000000800077c24 */ /* 0x004fc8000f8e0207 */
[----:B---3--:R-:W-:-:S05]  /*00f0*/  IMAD.WIDE R2, R7, 0x4, R2 ;  /* 0x0000000407027825 */ /* 0x008fca00078e0202 */
[----:B----4-:R2:W3:Y:S01]  /*0100*/  LDG.E R9, desc[UR6][R2.64] ;  /* 0x0000000602097981 */ /* 0x0104e2000c1e1900 */
[----:B-1----:R-:W-:-:S04]  /*0110*/  IABS R11, R6 ;  /* 0x00000006000b7213 */ /* 0x002fc80000000000 */
[----:B------:R-:W1:Y:S01]  /*0120*/  I2F.RP R0, R11 ;  /* 0x0000000b00007306 */ /* 0x000e620000209400 */
[----:B--2---:R-:W-:-:S07]  /*0130*/  IABS R2, R7 ;  /* 0x0000000700027213 */ /* 0x004fce0000000000 */
[----:B-1----:R-:W1:Y:S02]  /*0140*/  MUFU.RCP R0, R0 ;  /* 0x0000000000007308 */ /* 0x002e640000001000 */
[----:B-1----:R-:W-:-:S06]  /*0150*/  IADD3 R4, PT, PT, R0, 0xffffffe, RZ ;  /* 0x0ffffffe00047810 */ /* 0x002fcc0007ffe0ff */
[----:B------:R1:W2:Y:S02]  /*0160*/  F2I.FTZ.U32.TRUNC.NTZ R5, R4 ;  /* 0x0000000400057305 */ /* 0x0002a4000021f000 */
[----:B-1----:R-:W-:Y:S01]  /*0170*/  IMAD.MOV.U32 R4, RZ, RZ, RZ ;  /* 0x000000ffff047224 */ /* 0x002fe200078e00ff */
[----:B--2---:R-:W-:-:S05]  /*0180*/  IADD3 R8, PT, PT, RZ, -R5, RZ ;  /* 0x80000005ff087210 */ /* 0x004fca0007ffe0ff */
[----:B------:R-:W-:-:S04]  /*0190*/  IMAD R13, R8, R11, RZ ;  /* 0x0000000b080d7224 */ /* 0x000fc800078e02ff */
[----:B------:R-:W-:-:S06]  /*01a0*/  IMAD.HI.U32 R5, R5, R13, R4 ;  /* 0x0000000d05057227 */ /* 0x000fcc00078e0004 */
[----:B------:R-:W-:-:S05]  /*01b0*/  IMAD.HI.U32 R5, R5, R2, RZ ;  /* 0x0000000205057227 */ /* 0x000fca00078e00ff */
[----:B------:R-:W-:-:S05]  /*01c0*/  IADD3 R0, PT, PT, -R5, RZ, RZ ;  /* 0x000000ff05007210 */ /* 0x000fca0007ffe1ff */
[C---:B------:R-:W-:Y:S02]  /*01d0*/  IMAD R0, R11.reuse, R0, R2 ;  /* 0x000000000b007224 */ /* 0x040fe400078e0202 */
[----:B------:R-:W1:Y:S03]  /*01e0*/  LDC.64 R2, c[0x0][0x390] ;  /* 0x0000e400ff027b82 */ /* 0x000e660000000a00 */
[----:B------:R-:W-:-:S13]  /*01f0*/  ISETP.GT.U32.AND P2, PT, R11, R0, PT ;  /* 0x000000000b00720c */ /* 0x000fda0003f44070 */
[----:B------:R-:W-:Y:S01]  /*0200*/  @!P2 IMAD.IADD R0, R0, 0x1, -R11 ;  /* 0x000000010000a824 */ /* 0x000fe200078e0a0b */
[----:B------:R-:W-:Y:S02]  /*0210*/  @!P2 IADD3 R5, PT, PT, R5, 0x1, RZ ;  /* 0x000000010505a810 */ /* 0x000fe40007ffe0ff */
[----:B------:R-:W-:Y:S02]  /*0220*/  ISETP.NE.AND P2, PT, R6, RZ, PT ;  /* 0x000000ff0600720c */ /* 0x000fe40003f45270 */
[----:B------:R-:W-:Y:S02]  /*0230*/  ISETP.GE.U32.AND P0, PT, R0, R11, PT ;  /* 0x0000000b0000720c */ /* 0x000fe40003f06070 */
[----:B------:R-:W-:-:S04]  /*0240*/  LOP3.LUT R0, R7, R6, RZ, 0x3c, !PT ;  /* 0x0000000607007212 */ /* 0x000fc800078e3cff */
[----:B------:R-:W-:-:S07]  /*0250*/  ISETP.GE.AND P1, PT, R0, RZ, PT ;  /* 0x000000ff0000720c */ /* 0x000fce0003f26270 */
[----:B------:R-:W-:-:S06]  /*0260*/  @P0 VIADD R5, R5, 0x1 ;  /* 0x0000000105050836 */ /* 0x000fcc0000000000 */
[----:B------:R-:W-:Y:S02]  /*0270*/  @!P1 IADD3 R5, PT, PT, -R5, RZ, RZ ;  /* 0x000000ff05059210 */ /* 0x000fe40007ffe1ff */
[----:B------:R-:W-:-:S04]  /*0280*/  @!P2 LOP3.LUT R5, RZ, R6, RZ, 0x33, !PT ;  /* 0x00000006ff05a212 */ /* 0x000fc800078e33ff */
[----:B------:R-:W-:-:S05]  /*0290*/  IADD3 R0, PT, PT, -R5, RZ, RZ ;  /* 0x000000ff05007210 */ /* 0x000fca0007ffe1ff */
[----:B------:R-:W-:-:S04]  /*02a0*/  IMAD R0, R6, R0, R7 ;  /* 0x0000000006007224 */ /* 0x000fc800078e0207 */
[----:B0-----:R-:W-:-:S04]  /*02b0*/  IMAD R5, R0, UR4, R5 ;  /* 0x0000000400057c24 */ /* 0x001fc8000f8e0205 */
[----:B-1----:R-:W-:-:S05]  /*02c0*/  IMAD.WIDE R2, R5, 0x4, R2 ;  /* 0x0000000405027825 */ /* 0x002fca00078e0202 */
[----:B---3--:R-:W-:Y:S01]  /*02d0*/  STG.E desc[UR6][R2.64], R9 ;  /* 0x0000000902007986 */ /* 0x008fe2000c101906 */
[----:B------:R-:W-:Y:S05]  /*02e0*/  EXIT ;  /* 0x000000000000794d */ /* 0x000fea0003800000 */
.L_x_0:
[----:B------:R-:W-:-:S00]  /*02f0*/  BRA `(.L_x_0) ;  /* 0xfffffffc00fc7947 */ /* 0x000fc0000383ffff */
[----:B------:R-:W-:-:S00]  /*0300*/  NOP ;  /* 0x0000000000007918 */ /* 0x000fc00000000000 */
[----:B------:R-:W-:-:S00]  /*0310*/  NOP ;  /* 0x0000000000007918 */ /* 0x000fc00000000000 */
[----:B------:R-:W-:-:S00]  /*0320*/  NOP ;  /* 0x0000000000007918 */ /* 0x000fc00000000000 */
[----:B------:R-:W-:-:S00]  /*0330*/  NOP ;  /* 0x0000000000007918 */ /* 0x000fc00000000000 */
[----:B------:R-:W-:-:S00]  /*0340*/  NOP ;  /* 0x0000000000007918 */ /* 0x000fc00000000000 */
[----:B------:R-:W-:-:S00]  /*0350*/  NOP ;  /* 0x0000000000007918 */ /* 0x000fc00000000000 */
[----:B------:R-:W-:-:S00]  /*0360*/  NOP ;  /* 0x0000000000007918 */ /* 0x000fc00000000000 */
[----:B------:R-:W-:-:S00]  /*0370*/  NOP ;  /* 0x0000000000007918 */ /* 0x000fc00000000000 */
.L_x_36:


//--------------------- .text.copykernelAoS_trans1_batch32_32bit --------------------------
	.section	.text.copykernelAoS_trans1_batch32_32bit,"ax",@progbits
	.align	128
        .global         copykernelAoS_trans1_batch32_32bit
        .type           copykernelAoS_trans1_batch32_32bit,@function
        .size           copykernelAoS_trans1_batch32_32bit,(.L_x_37 - copykernelAoS_trans1_batch32_32bit)
        .other          copykernelAoS_trans1_batch32_32bit,@"STO_CUDA_ENTRY STV_DEFAULT"
copykernelAoS_trans1_batch32_32bit:
.text.copykernelAoS_trans1_batch32_32bit:
[----:B------:R-:W-:Y:S01]  /*0000*/  LDC R1, c[0x0][0x37c] ;  /* 0x0000df00ff017b82 */ /* 0x000fe20000000800 */
[----:B------:R-:W0:Y:S07]  /*0010*/  S2R R3, SR_TID.Y ;  /* 0x0000000000037919 */ /* 0x000e2e0000002200 */
[----:B------:R-:W-:Y:S01]  /*0020*/  S2UR UR4, SR_CTAID.X ;  /* 0x00000000000479c3 */ /* 0x000fe20000002500 */
[----:B------:R-:W1:Y:S01]  /*0030*/  LDCU UR6, c[0x0][0x370] ;  /* 0x00006e00ff0677ac */ /* 0x000e620008000800 */
[----:B------:R-:W2:Y:S01]  /*0040*/  S2R R13, SR_TID.X ;  /* 0x00000000000d7919 */ /* 0x000ea20000002100 */
[----:B------:R-:W2:Y:S05]  /*0050*/  LDCU UR7, c[0x0][0x360] ;  /* 0x00006c00ff0777ac */ /* 0x000eaa0008000800 */
[----:B------:R-:W1:Y:S01]  /*0060*/  S2UR UR5, SR_CTAID.Y ;  /* 0x00000000000579c3 */ /* 0x000e620000002600 */
[----:B------:R-:W3:Y:S07]  /*0070*/  LDCU UR9, c[0x0][0x3a0] ;  /* 0x00007400ff0977ac */ /* 0x000eee0008000800 */
[----:B------:R-:W0:Y:S01]  /*0080*/  LDC R6, c[0x0][0x364] ;  /* 0x0000d900ff067b82 */ /* 0x000e220000000800 */
[----:B------:R-:W4:Y:S07]  /*0090*/  LDCU UR8, c[0x0][0x374] ;  /* 0x00006e80ff0877ac */ /* 0x000f2e0008000800 */
[----:B------:R-:W3:Y:S01]  /*00a0*/  LDC R15, c[0x0][0x39c] ;  /* 0x0000e700ff0f7b82 */ /* 0x000ee20000000800 */
[----:B-1----:R-:W-:-:S06]  /*00b0*/  UIMAD UR4, UR5, UR6, UR4 ;  /* 0x00000006050472a4 */ /* 0x002fcc000f8e0204 */
[----:B0-----:R-:W-:Y:S01]  /*00c0*/  IMAD R2, R6, UR4, R3 ;  /* 0x0000000406027c24 */ /* 0x001fe2000f8e0203 */
[----:B----4-:R-:W-:-:S03]  /*00d0*/  UIMAD UR4, UR6, UR8, URZ ;  /* 0x00000008060472a4 */ /* 0x010fc6000f8e02ff */
[----:B--2---:R-:W-:Y:S01]  /*00e0*/  IMAD R13, R2, UR7, R13 ;  /* 0x00000007020d7c24 */ /* 0x004fe2000f8e020d */
[----:B------:R-:W-:Y:S01]  /*00f0*/  UIMAD UR4, UR4, UR7, URZ ;  /* 0x00000007040472a4 */ /* 0x000fe2000f8e02ff */
[----:B---3--:R-:W-:-:S05]  /*0100*/  IMAD R0, R15, UR9, RZ ;  /* 0x000000090f007c24 */ /* 0x008fca000f8e02ff */
[----:B------:R-:W-:Y:S01]  /*0110*/  IMAD R6, R6, UR4, RZ ;  /* 0x0000000406067c24 */ /* 0x000fe2000f8e02ff */
[----:B------:R-:W-:-:S13]  /*0120*/  ISETP.GE.AND P0, PT, R13, R0, PT ;  /* 0x000000000d00720c */ /* 0x000fda0003f06270 */
[----:B------:R-:W-:Y:S05]  /*0130*/  @P0 EXIT ;  /* 0x000000000000094d */ /* 0x000fea0003800000 */
[-C--:B------:R-:W-:Y:S01]  /*0140*/  IABS R7, R15.reuse ;  /* 0x0000000f00077213 */ /* 0x080fe20000000000 */
[----:B------:R-:W0:Y:S01]  /*0150*/  LDC R8, c[0x0][0x39c] ;  /* 0x0000e700ff087b82 */ /* 0x000e220000000800 */
[----:B------:R-:W-:Y:S01]  /*0160*/  ISETP.NE.AND P0, PT, R15, RZ, PT ;  /* 0x000000ff0f00720c */ /* 0x000fe20003f05270 */
[----:B------:R-:W1:Y:S01]  /*0170*/  LDCU.64 UR4, c[0x0][0x358] ;  /* 0x00006b00ff0477ac */ /* 0x000e620008000a00 */
[----:B------:R-:W2:Y:S01]  /*0180*/  I2F.RP R9, R7 ;  /* 0x0000000700097306 */ /* 0x000ea20000209400 */
[----:B------:R-:W-:Y:S01]  /*0190*/  LOP3.LUT R15, RZ, R15, RZ, 0x33, !PT ;  /* 0x0000000fff0f7212 */ /* 0x000fe200078e33ff */
[----:B------:R-:W3:Y:S03]  /*01a0*/  LDCU UR6, c[0x0][0x3a0] ;  /* 0x00007400ff0677ac */ /* 0x000ee60008000800 */
[----:B------:R-:W4:Y:S08]  /*01b0*/  LDC.64 R2, c[0x0][0x380] ;  /* 0x0000e000ff027b82 */ /* 0x000f300000000a00 */
[----:B------:R-:W0:Y:S01]  /*01c0*/  LDC.64 R4, c[0x0][0x390] ;  /* 0x0000e400ff047b82 */ /* 0x000e220000000a00 */
[----:B--2---:R-:W2:Y:S02]  /*01d0*/  MUFU.RCP R9, R9 ;  /* 0x0000000900097308 */ /* 0x004ea40000001000 */
[----:B--2---:R-:W-:-:S06]  /*01e0*/  IADD3 R10, PT, PT, R9, 0xffffffe, RZ ;  /* 0x0ffffffe090a7810 */ /* 0x004fcc0007ffe0ff */
[----:B------:R2:W5:Y:S02]  /*01f0*/  F2I.FTZ.U32.TRUNC.NTZ R11, R10 ;  /* 0x0000000a000b7305 */ /* 0x000564000021f000 */
[----:B--2---:R-:W-:Y:S01]  /*0200*/  IMAD.MOV.U32 R10, RZ, RZ, RZ ;  /* 0x000000ffff0a7224 */ /* 0x004fe200078e00ff */
[----:B-----5:R-:W-:-:S05]  /*0210*/  IADD3 R12, PT, PT, RZ, -R11, RZ ;  /* 0x8000000bff0c7210 */ /* 0x020fca0007ffe0ff */
[----:B------:R-:W-:-:S04]  /*0220*/  IMAD R9, R12, R7, RZ ;  /* 0x000000070c097224 */ /* 0x000fc800078e02ff */
[----:B------:R-:W-:Y:S01]  /*0230*/  IMAD.HI.U32 R9, R11, R9, R10 ;  /* 0x000000090b097227 */ /* 0x000fe200078e000a */
[----:B01-34-:R-:W-:-:S07]  /*0240*/  MOV R11, R13 ;  /* 0x0000000d000b7202 */ /* 0x01bfce0000000f00 */
.L_x_1:
[----:B0-----:R-:W-:-:S05]  /*0250*/  IMAD.WIDE R12, R11, 0x4, R2 ;  /* 0x000000040b0c7825 */ /* 0x001fca00078e0202 */
[----:B------:R0:W2:Y:S01]  /*0260*/  LDG.E R19, desc[UR4][R12.64] ;  /* 0x000000040c137981 */ /* 0x0000a2000c1e1900 */
[----:B------:R-:W-:Y:S02]  /*0270*/  IABS R14, R11 ;  /* 0x0000000b000e7213 */ /* 0x000fe40000000000 */
[----:B------:R-:W-:-:S03]  /*0280*/  IABS R21, R8 ;  /* 0x0000000800157213 */ /* 0x000fc60000000000 */
[----:B------:R-:W-:-:S04]  /*0290*/  IMAD.HI.U32 R10, R9, R14, RZ ;  /* 0x0000000e090a7227 */ /* 0x000fc800078e00ff */
[----:B------:R-:W-:Y:S01]  /*02a0*/  IMAD.MOV R17, RZ, RZ, -R10 ;  /* 0x000000ffff117224 */ /* 0x000fe200078e0a0a */
[----:B0-----:R-:W-:-:S03]  /*02b0*/  LOP3.LUT R12, R11, R8, RZ, 0x3c, !PT ;  /* 0x000000080b0c7212 */ /* 0x001fc600078e3cff */
[----:B------:R-:W-:Y:S01]  /*02c0*/  IMAD R14, R21, R17, R14 ;  /* 0x00000011150e7224 */ /* 0x000fe200078e020e */
[----:B------:R-:W-:-:S04]  /*02d0*/  ISETP.GE.AND P3, PT, R12, RZ, PT ;  /* 0x000000ff0c00720c */ /* 0x000fc80003f66270 */
[----:B------:R-:W-:-:S13]  /*02e0*/  ISETP.GT.U32.AND P2, PT, R7, R14, PT ;  /* 0x0000000e0700720c */ /* 0x000fda0003f44070 */
[----:B------:R-:W-:Y:S01]  /*02f0*/  @!P2 IADD3 R14, PT, PT, R14, -R21, RZ ;  /* 0x800000150e0ea210 */ /* 0x000fe20007ffe0ff */
[----:B------:R-:W-:-:S03]  /*0300*/  @!P2 VIADD R10, R10, 0x1 ;  /* 0x000000010a0aa836 */ /* 0x000fc60000000000 */
[----:B------:R-:W-:-:S13]  /*0310*/  ISETP.GE.U32.AND P1, PT, R14, R7, PT ;  /* 0x000000070e00720c */ /* 0x000fda0003f26070 */
[----:B------:R-:W-:-:S05]  /*0320*/  @P1 IADD3 R10, PT, PT, R10, 0x1, RZ ;  /* 0x000000010a0a1810 */ /* 0x000fca0007ffe0ff */
[----:B------:R-:W-:-:S05]  /*0330*/  @!P3 IMAD.MOV R10, RZ, RZ, -R10 ;  /* 0x000000ffff0ab224 */ /* 0x000fca00078e0a0a */
[----:B------:R-:W-:-:S04]  /*0340*/  SEL R10, R15, R10, !P0 ;  /* 0x0000000a0f0a7207 */ /* 0x000fc80004000000 */
[----:B------:R-:W-:-:S05]  /*0350*/  IADD3 R13, PT, PT, -R10, RZ, RZ ;  /* 0x000000ff0a0d7210 */ /* 0x000fca0007ffe1ff */
[--C-:B------:R-:W-:Y:S02]  /*0360*/  IMAD R13, R8, R13, R11.reuse ;  /* 0x0000000d080d7224 */ /* 0x100fe400078e020b */
[----:B------:R-:W-:Y:S02]  /*0370*/  IMAD.IADD R11, R6, 0x1, R11 ;  /* 0x00000001060b7824 */ /* 0x000fe400078e020b */
[----:B------:R-:W-:-:S03]  /*0380*/  IMAD R13, R13, UR6, R10 ;  /* 0x000000060d0d7c24 */ /* 0x000fc6000f8e020a */
[----:B------:R-:W-:Y:S01]  /*0390*/  ISETP.GE.AND P1, PT, R11, R0, PT ;  /* 0x000000000b00720c */ /* 0x000fe20003f26270 */
[----:B------:R-:W-:-:S05]  /*03a0*/  IMAD.WIDE R12, R13, 0x4, R4 ;  /* 0x000000040d0c7825 */ /* 0x000fca00078e0204 */
[----:B--2---:R0:W-:Y:S07]  /*03b0*/  STG.E desc[UR4][R12.64], R19 ;  /* 0x000000130c007986 */ /* 0x0041ee000c101904 */
[----:B------:R-:W-:Y:S05]  /*03c0*/  @!P1 BRA `(.L_x_1) ;  /* 0xfffffffc00a09947 */ /* 0x000fea000383ffff */
[----:B------:R-:W-:Y:S05]  /*03d0*/  EXIT ;  /* 0x000000000000794d */ /* 0x000fea0003800000 */
.L_x_2:
        /* <DEDUP_REMOVED lines=10> */
.L_x_37:


//--------------------- .text.copykernelAoS_trans2_batch32_32bit --------------------------
	.section	.text.copykernelAoS_trans2_batch32_32bit,"ax",@progbits
	.align	128
        .global         copykernelAoS_trans2_batch32_32bit
        .type           copykernelAoS_trans2_batch32_32bit,@function
        .size           copykernelAoS_trans2_batch32_32bit,(.L_x_38 - copykernelAoS_trans2_batch32_32bit)
        .other          copykernelAoS_trans2_batch32_32bit,@"STO_CUDA_ENTRY STV_DEFAULT"
copykernelAoS_trans2_batch32_32bit:
.text.copykernelAoS_trans2_batch32_32bit:
[----:B------:R-:W-:Y:S01]  /*0000*/  LDC R1, c[0x0][0x37c] ;  /* 0x0000df00ff017b82 */ /* 0x000fe20000000800 */
[----:B------:R-:W0:Y:S07]  /*0010*/  S2R R11, SR_TID.Y ;  /* 0x00000000000b7919 */ /* 0x000e2e0000002200 */
[----:B------:R-:W-:Y:S01]  /*0020*/  S2UR UR4, SR_CTAID.X ;  /* 0x00000000000479c3 */ /* 0x000fe20000002500 */
[----:B------:R-:W1:Y:S01]  /*0030*/  LDCU UR6, c[0x0][0x370] ;  /* 0x00006e00ff0677ac */ /* 0x000e620008000800 */
[----:B------:R-:W2:Y:S01]  /*0040*/  S2R R10, SR_TID.X ;  /* 0x00000000000a7919 */ /* 0x000ea20000002100 */
[----:B------:R-:W2:Y:S05]  /*0050*/  LDCU UR7, c[0x0][0x360] ;  /* 0x00006c00ff0777ac */ /* 0x000eaa0008000800 */
[----:B------:R-:W1:Y:S01]  /*0060*/  S2UR UR5, SR_CTAID.Y ;  /* 0x00000000000579c3 */ /* 0x000e620000002600 */
[----:B------:R-:W3:Y:S01]  /*0070*/  LDCU UR9, c[0x0][0x3a0] ;  /* 0x00007400ff0977ac */ /* 0x000ee20008000800 */
[----:B------:R-:W4:Y:S06]  /*0080*/  LDCU UR8, c[0x0][0x39c] ;  /* 0x00007380ff0877ac */ /* 0x000f2c0008000800 */
[----:B------:R-:W0:Y:S01]  /*0090*/  LDC R8, c[0x0][0x364] ;  /* 0x0000d900ff087b82 */ /* 0x000e220000000800 */
[----:B---3--:R-:W-:-:S04]  /*00a0*/  IMAD.U32 R2, RZ, RZ, UR9 ;  /* 0x00000009ff027e24 */ /* 0x008fc8000f8e00ff */
[----:B----4-:R-:W-:Y:S01]  /*00b0*/  IMAD R0, R2, UR8, RZ ;  /* 0x0000000802007c24 */ /* 0x010fe2000f8e02ff */
[----:B-1----:R-:W-:Y:S01]  /*00c0*/  UIMAD UR4, UR5, UR6, UR4 ;  /* 0x00000006050472a4 */ /* 0x002fe2000f8e0204 */
[----:B------:R-:W1:Y:S05]  /*00d0*/  LDCU UR5, c[0x0][0x374] ;  /* 0x00006e80ff0577ac */ /* 0x000e6a0008000800 */
[----:B0-----:R-:W-:-:S04]  /*00e0*/  IMAD R3, R8, UR4, R11 ;  /* 0x0000000408037c24 */ /* 0x001fc8000f8e020b */
[----:B--2---:R-:W-:-:S05]  /*00f0*/  IMAD R9, R3, UR7, R10 ;  /* 0x0000000703097c24 */ /* 0x004fca000f8e020a */
[----:B------:R-:W-:Y:S01]  /*0100*/  ISETP.GE.AND P0, PT, R9, R0, PT ;  /* 0x000000000900720c */ /* 0x000fe20003f06270 */
[----:B-1----:R-:W-:-:S12]  /*0110*/  UIMAD UR5, UR6, UR5, URZ ;  /* 0x00000005060572a4 */ /* 0x002fd8000f8e02ff */
[----:B------:R-:W-:Y:S05]  /*0120*/  @P0 EXIT ;  /* 0x000000000000094d */ /* 0x000fea0003800000 */
[----:B------:R-:W-:Y:S01]  /*0130*/  UIMAD UR6, UR5, UR7, URZ ;  /* 0x00000007050672a4 */ /* 0x000fe2000f8e02ff */
[----:B------:R-:W-:Y:S01]  /*0140*/  BSSY.RECONVERGENT B0, `(.L_x_3) ;  /* 0x000004d000007945 */ /* 0x000fe20003800200 */
[----:B------:R-:W-:-:S04]  /*0150*/  UIADD3 UR4, UPT, UPT, UR4, UR5, URZ ;  /* 0x0000000504047290 */ /* 0x000fc8000fffe0ff */
[C---:B------:R-:W-:Y:S02]  /*0160*/  IMAD R6, R8.reuse, UR6, RZ ;  /* 0x0000000608067c24 */ /* 0x040fe4000f8e02ff */
[----:B------:R-:W-:Y:S02]  /*0170*/  IMAD R3, R8, UR4, R11 ;  /* 0x0000000408037c24 */ /* 0x000fe4000f8e020b */
[----:B------:R-:W0:Y:S01]  /*0180*/  I2F.U32.RP R7, R6 ;  /* 0x0000000600077306 */ /* 0x000e220000209000 */
[----:B------:R-:W-:Y:S01]  /*0190*/  IADD3 R11, PT, PT, RZ, -R6, RZ ;  /* 0x80000006ff0b7210 */ /* 0x000fe20007ffe0ff */
[----:B------:R-:W-:Y:S01]  /*01a0*/  IMAD R3, R3, UR7, R10 ;  /* 0x0000000703037c24 */ /* 0x000fe2000f8e020a */
[----:B------:R-:W-:Y:S01]  /*01b0*/  ISETP.NE.U32.AND P2, PT, R6, RZ, PT ;  /* 0x000000ff0600720c */ /* 0x000fe20003f45070 */
[----:B------:R-:W1:Y:S03]  /*01c0*/  LDCU.64 UR4, c[0x0][0x358] ;  /* 0x00006b00ff0477ac */ /* 0x000e660008000a00 */
[----:B------:R-:W-:Y:S01]  /*01d0*/  ISETP.GE.AND P0, PT, R3, R0, PT ;  /* 0x000000000300720c */ /* 0x000fe20003f06270 */
[----:B------:R-:W2:Y:S01]  /*01e0*/  LDCU UR7, c[0x0][0x3a0] ;  /* 0x00007400ff0777ac */ /* 0x000ea20008000800 */
[----:B------:R-:W-:Y:S01]  /*01f0*/  VIMNMX R8, PT, PT, R0, R3, !PT ;  /* 0x0000000300087248 */ /* 0x000fe20007fe0100 */
[----:B------:R-:W3:Y:S01]  /*0200*/  LDCU UR6, c[0x0][0x39c] ;  /* 0x00007380ff0677ac */ /* 0x000ee20008000800 */
[----:B0-----:R-:W0:Y:S02]  /*0210*/  MUFU.RCP R7, R7 ;  /* 0x0000000700077308 */ /* 0x001e240000001000 */
[----:B0-----:R-:W-:Y:S01]  /*0220*/  VIADD R4, R7, 0xffffffe ;  /* 0x0ffffffe07047836 */ /* 0x001fe20000000000 */
[----:B------:R-:W-:-:S05]  /*0230*/  SEL R7, RZ, 0x1, P0 ;  /* 0x00000001ff077807 */ /* 0x000fca0000000000 */
[----:B------:R0:W4:Y:S01]  /*0240*/  F2I.FTZ.U32.TRUNC.NTZ R5, R4 ;  /* 0x0000000400057305 */ /* 0x000122000021f000 */
[----:B------:R-:W-:Y:S01]  /*0250*/  IADD3 R3, PT, PT, R8, -R3, -R7 ;  /* 0x8000000308037210 */ /* 0x000fe20007ffe807 */
[----:B0-----:R-:W-:Y:S02]  /*0260*/  IMAD.MOV.U32 R4, RZ, RZ, RZ ;  /* 0x000000ffff047224 */ /* 0x001fe400078e00ff */
[----:B----4-:R-:W-:-:S04]  /*0270*/  IMAD R11, R11, R5, RZ ;  /* 0x000000050b0b7224 */ /* 0x010fc800078e02ff */
[----:B------:R-:W-:-:S06]  /*0280*/  IMAD.HI.U32 R10, R5, R11, R4 ;  /* 0x0000000b050a7227 */ /* 0x000fcc00078e0004 */
[----:B------:R-:W-:-:S04]  /*0290*/  IMAD.HI.U32 R10, R10, R3, RZ ;  /* 0x000000030a0a7227 */ /* 0x000fc800078e00ff */
[----:B------:R-:W-:-:S04]  /*02a0*/  IMAD.MOV R4, RZ, RZ, -R10 ;  /* 0x000000ffff047224 */ /* 0x000fc800078e0a0a */
[----:B------:R-:W-:-:S05]  /*02b0*/  IMAD R3, R6, R4, R3 ;  /* 0x0000000406037224 */ /* 0x000fca00078e0203 */
[----:B------:R-:W-:-:S13]  /*02c0*/  ISETP.GE.U32.AND P0, PT, R3, R6, PT ;  /* 0x000000060300720c */ /* 0x000fda0003f06070 */
[----:B------:R-:W-:Y:S01]  /*02d0*/  @P0 IADD3 R3, PT, PT, -R6, R3, RZ ;  /* 0x0000000306030210 */ /* 0x000fe20007ffe1ff */
[----:B------:R-:W-:-:S03]  /*02e0*/  @P0 VIADD R10, R10, 0x1 ;  /* 0x000000010a0a0836 */ /* 0x000fc60000000000 */
[----:B------:R-:W-:-:S13]  /*02f0*/  ISETP.GE.U32.AND P1, PT, R3, R6, PT ;  /* 0x000000060300720c */ /* 0x000fda0003f26070 */
[----:B------:R-:W-:Y:S01]  /*0300*/  @P1 VIADD R10, R10, 0x1 ;  /* 0x000000010a0a1836 */ /* 0x000fe20000000000 */
[----:B------:R-:W-:-:S04]  /*0310*/  @!P2 LOP3.LUT R10, RZ, R6, RZ, 0x33, !PT ;  /* 0x00000006ff0aa212 */ /* 0x000fc800078e33ff */
[----:B------:R-:W-:-:S04]  /*0320*/  IADD3 R7, PT, PT, R7, R10, RZ ;  /* 0x0000000a07077210 */ /* 0x000fc80007ffe0ff */
[C---:B------:R-:W-:Y:S02]  /*0330*/  LOP3.LUT R3, R7.reuse, 0x3, RZ, 0xc0, !PT ;  /* 0x0000000307037812 */ /* 0x040fe400078ec0ff */
[----:B------:R-:W-:Y:S02]  /*0340*/  ISETP.GE.U32.AND P0, PT, R7, 0x3, PT ;  /* 0x000000030700780c */ /* 0x000fe40003f06070 */
[----:B------:R-:W-:-:S13]  /*0350*/  ISETP.NE.AND P1, PT, R3, 0x3, PT ;  /* 0x000000030300780c */ /* 0x000fda0003f25270 */
[----:B-123--:R-:W-:Y:S05]  /*0360*/  @!P1 BRA `(.L_x_4) ;  /* 0x0000000000a89947 */ /* 0x00efea0003800000 */
[----:B------:R-:W-:Y:S01]  /*0370*/  IABS R3, R2 ;  /* 0x0000000200037213 */ /* 0x000fe20000000000 */
[----:B------:R-:W0:Y:S01]  /*0380*/  LDC.64 R4, c[0x0][0x390] ;  /* 0x0000e400ff047b82 */ /* 0x000e220000000a00 */
[----:B------:R-:W-:Y:S02]  /*0390*/  IADD3 R7, PT, PT, R7, 0x1, RZ ;  /* 0x0000000107077810 */ /* 0x000fe40007ffe0ff */
[----:B------:R-:W1:Y:S01]  /*03a0*/  I2F.RP R8, R3 ;  /* 0x0000000300087306 */ /* 0x000e620000209400 */
[----:B------:R-:W-:-:S04]  /*03b0*/  ISETP.NE.AND P1, PT, R2, RZ, PT ;  /* 0x000000ff0200720c */ /* 0x000fc80003f25270 */
[----:B------:R-:W2:Y:S03]  /*03c0*/  LDC.64 R10, c[0x0][0x380] ;  /* 0x0000e000ff0a7b82 */ /* 0x000ea60000000a00 */
[----:B-1----:R-:W1:Y:S02]  /*03d0*/  MUFU.RCP R8, R8 ;  /* 0x0000000800087308 */ /* 0x002e640000001000 */
[----:B-1----:R-:W-:Y:S01]  /*03e0*/  VIADD R12, R8, 0xffffffe ;  /* 0x0ffffffe080c7836 */ /* 0x002fe20000000000 */
[----:B------:R-:W-:-:S05]  /*03f0*/  LOP3.LUT R8, RZ, R2, RZ, 0x33, !PT ;  /* 0x00000002ff087212 */ /* 0x000fca00078e33ff */
[----:B------:R1:W3:Y:S02]  /*0400*/  F2I.FTZ.U32.TRUNC.NTZ R13, R12 ;  /* 0x0000000c000d7305 */ /* 0x0002e4000021f000 */
[----:B-1----:R-:W-:Y:S02]  /*0410*/  IMAD.MOV.U32 R12, RZ, RZ, RZ ;  /* 0x000000ffff0c7224 */ /* 0x002fe400078e00ff */
[----:B---3--:R-:W-:-:S04]  /*0420*/  IMAD.MOV R14, RZ, RZ, -R13 ;  /* 0x000000ffff0e7224 */ /* 0x008fc800078e0a0d */
[----:B------:R-:W-:Y:S01]  /*0430*/  IMAD R15, R14, R3, RZ ;  /* 0x000000030e0f7224 */ /* 0x000fe200078e02ff */
[----:B------:R-:W-:-:S03]  /*0440*/  LOP3.LUT R14, R7, 0x3, RZ, 0xc0, !PT ;  /* 0x00000003070e7812 */ /* 0x000fc600078ec0ff */
[----:B------:R-:W-:-:S04]  /*0450*/  IMAD.HI.U32 R7, R13, R15, R12 ;  /* 0x0000000f0d077227 */ /* 0x000fc800078e000c */
[----:B0-2---:R-:W-:-:S07]  /*0460*/  IMAD.MOV R12, RZ, RZ, -R14 ;  /* 0x000000ffff0c7224 */ /* 0x005fce00078e0a0e */
.L_x_5:
[----:B------:R-:W-:Y:S02]  /*0470*/  IABS R14, R9 ;  /* 0x00000009000e7213 */ /* 0x000fe40000000000 */
[----:B------:R-:W-:-:S03]  /*0480*/  MOV R2, UR7 ;  /* 0x0000000700027c02 */ /* 0x000fc60008000f00 */
[----:B------:R-:W-:Y:S01]  /*0490*/  IMAD.HI.U32 R13, R7, R14, RZ ;  /* 0x0000000e070d7227 */ /* 0x000fe200078e00ff */
[----:B0-----:R-:W-:-:S03]  /*04a0*/  IABS R17, R2 ;  /* 0x0000000200117213 */ /* 0x001fc60000000000 */
[----:B------:R-:W-:-:S04]  /*04b0*/  IMAD.MOV R15, RZ, RZ, -R13 ;  /* 0x000000ffff0f7224 */ /* 0x000fc800078e0a0d */
[----:B------:R-:W-:-:S05]  /*04c0*/  IMAD R14, R17, R15, R14 ;  /* 0x0000000f110e7224 */ /* 0x000fca00078e020e */
[----:B------:R-:W-:-:S13]  /*04d0*/  ISETP.GT.U32.AND P3, PT, R3, R14, PT ;  /* 0x0000000e0300720c */ /* 0x000fda0003f64070 */
[----:B------:R-:W-:Y:S01]  /*04e0*/  @!P3 IADD3 R14, PT, PT, R14, -R17, RZ ;  /* 0x800000110e0eb210 */ /* 0x000fe20007ffe0ff */
[----:B------:R-:W-:-:S03]  /*04f0*/  @!P3 VIADD R13, R13, 0x1 ;  /* 0x000000010d0db836 */ /* 0x000fc60000000000 */
[----:B------:R-:W-:Y:S02]  /*0500*/  ISETP.GE.U32.AND P2, PT, R14, R3, PT ;  /* 0x000000030e00720c */ /* 0x000fe40003f46070 */
[----:B------:R-:W-:-:S04]  /*0510*/  LOP3.LUT R14, R9, R2, RZ, 0x3c, !PT ;  /* 0x00000002090e7212 */ /* 0x000fc800078e3cff */
[----:B------:R-:W-:-:S07]  /*0520*/  ISETP.GE.AND P4, PT, R14, RZ, PT ;  /* 0x000000ff0e00720c */ /* 0x000fce0003f86270 */
[----:B------:R-:W-:-:S06]  /*0530*/  @P2 IADD3 R13, PT, PT, R13, 0x1, RZ ;  /* 0x000000010d0d2810 */ /* 0x000fcc0007ffe0ff */
[----:B------:R-:W-:-:S05]  /*0540*/  @!P4 IMAD.MOV R13, RZ, RZ, -R13 ;  /* 0x000000ffff0dc224 */ /* 0x000fca00078e0a0d */
[----:B------:R-:W-:-:S04]  /*0550*/  SEL R13, R8, R13, !P1 ;  /* 0x0000000d080d7207 */ /* 0x000fc80004800000 */
[----:B------:R-:W-:-:S05]  /*0560*/  IADD3 R14, PT, PT, -R13, RZ, RZ ;  /* 0x000000ff0d0e7210 */ /* 0x000fca0007ffe1ff */
[----:B------:R-:W-:-:S04]  /*0570*/  IMAD R14, R2, R14, R9 ;  /* 0x0000000e020e7224 */ /* 0x000fc800078e0209 */
[----:B------:R-:W-:-:S04]  /*0580*/  IMAD R15, R14, UR6, R13 ;  /* 0x000000060e0f7c24 */ /* 0x000fc8000f8e020d */
[----:B------:R-:W-:-:S06]  /*0590*/  IMAD.WIDE R14, R15, 0x4, R10 ;  /* 0x000000040f0e7825 */ /* 0x000fcc00078e020a */
[----:B------:R-:W2:Y:S01]  /*05a0*/  LDG.E R15, desc[UR4][R14.64] ;  /* 0x000000040e0f7981 */ /* 0x000ea2000c1e1900 */
[----:B------:R-:W-:Y:S01]  /*05b0*/  IMAD.WIDE R16, R9, 0x4, R4 ;  /* 0x0000000409107825 */ /* 0x000fe200078e0204 */
[----:B------:R-:W-:-:S03]  /*05c0*/  IADD3 R9, PT, PT, R6, R9, RZ ;  /* 0x0000000906097210 */ /* 0x000fc60007ffe0ff */
[----:B------:R-:W-:-:S05]  /*05d0*/  VIADD R12, R12, 0x1 ;  /* 0x000000010c0c7836 */ /* 0x000fca0000000000 */
[----:B------:R-:W-:Y:S01]  /*05e0*/  ISETP.NE.AND P2, PT, R12, RZ, PT ;  /* 0x000000ff0c00720c */ /* 0x000fe20003f45270 */
[----:B--2---:R0:W-:-:S12]  /*05f0*/  STG.E desc[UR4][R16.64], R15 ;  /* 0x0000000f10007986 */ /* 0x0041d8000c101904 */
[----:B------:R-:W-:Y:S05]  /*0600*/  @P2 BRA `(.L_x_5) ;  /* 0xfffffffc00982947 */ /* 0x000fea000383ffff */
.L_x_4:
[----:B------:R-:W-:Y:S05]  /*0610*/  BSYNC.RECONVERGENT B0 ;  /* 0x0000000000007941 */ /* 0x000fea0003800200 */
.L_x_3:
[----:B------:R-:W-:Y:S05]  /*0620*/  @!P0 EXIT ;  /* 0x000000000000894d */ /* 0x000fea0003800000 */
[----:B------:R-:W-:Y:S01]  /*0630*/  IABS R13, R2 ;  /* 0x00000002000d7213 */ /* 0x000fe20000000000 */
[----:B------:R-:W1:Y:S01]  /*0640*/  LDC R7, c[0x0][0x3a0] ;  /* 0x0000e800ff077b82 */ /* 0x000e620000000800 */
[----:B------:R-:W2:Y:S02]  /*0650*/  LDCU UR6, c[0x0][0x39c] ;  /* 0x00007380ff0677ac */ /* 0x000ea40008000800 */
[----:B------:R-:W3:Y:S05]  /*0660*/  I2F.RP R8, R13 ;  /* 0x0000000d00087306 */ /* 0x000eea0000209400 */
[----:B------:R-:W4:Y:S08]  /*0670*/  LDC.64 R2, c[0x0][0x390] ;  /* 0x0000e400ff027b82 */ /* 0x000f300000000a00 */
[----:B------:R-:W1:Y:S01]  /*0680*/  LDC.64 R4, c[0x0][0x380] ;  /* 0x0000e000ff047b82 */ /* 0x000e620000000a00 */
[----:B---3--:R-:W3:Y:S02]  /*0690*/  MUFU.RCP R8, R8 ;  /* 0x0000000800087308 */ /* 0x008ee40000001000 */
[----:B---3--:R-:W-:-:S06]  /*06a0*/  VIADD R10, R8, 0xffffffe ;  /* 0x0ffffffe080a7836 */ /* 0x008fcc0000000000 */
[----:B------:R3:W5:Y:S02]  /*06b0*/  F2I.FTZ.U32.TRUNC.NTZ R11, R10 ;  /* 0x0000000a000b7305 */ /* 0x000764000021f000 */
[----:B---3--:R-:W-:Y:S01]  /*06c0*/  IMAD.MOV.U32 R10, RZ, RZ, RZ ;  /* 0x000000ffff0a7224 */ /* 0x008fe200078e00ff */
[----:B-----5:R-:W-:-:S05]  /*06d0*/  IADD3 R12, PT, PT, RZ, -R11, RZ ;  /* 0x8000000bff0c7210 */ /* 0x020fca0007ffe0ff */
[----:B0-----:R-:W-:-:S04]  /*06e0*/  IMAD R15, R12, R13, RZ ;  /* 0x0000000d0c0f7224 */ /* 0x001fc800078e02ff */
[----:B-12-4-:R-:W-:-:S07]  /*06f0*/  IMAD.HI.U32 R12, R11, R15, R10 ;  /* 0x0000000f0b0c7227 */ /* 0x016fce00078e000a */
.L_x_6:
[----:B-1----:R-:W-:Y:S02]  /*0700*/  IABS R11, R9 ;  /* 0x00000009000b7213 */ /* 0x002fe40000000000 */
[----:B------:R-:W-:-:S03]  /*0710*/  IABS R10, R7 ;  /* 0x00000007000a7213 */ /* 0x000fc60000000000 */
[----:B------:R-:W-:-:S05]  /*0720*/  IMAD.HI.U32 R12, R12, R11, RZ ;  /* 0x0000000b0c0c7227 */ /* 0x000fca00078e00ff */
[----:B------:R-:W-:-:S05]  /*0730*/  IADD3 R8, PT, PT, -R12, RZ, RZ ;  /* 0x000000ff0c087210 */ /* 0x000fca0007ffe1ff */
[----:B------:R-:W-:Y:S01]  /*0740*/  IMAD R8, R10, R8, R11 ;  /* 0x000000080a087224 */ /* 0x000fe200078e020b */
[----:B------:R-:W-:-:S04]  /*0750*/  LOP3.LUT R11, RZ, R7, RZ, 0x33, !PT ;  /* 0x00000007ff0b7212 */ /* 0x000fc800078e33ff */
[----:B------:R-:W-:-:S13]  /*0760*/  ISETP.GT.U32.AND P1, PT, R13, R8, PT ;  /* 0x000000080d00720c */ /* 0x000fda0003f24070 */
[----:B------:R-:W-:Y:S01]  /*0770*/  @!P1 IMAD.IADD R8, R8, 0x1, -R10 ;  /* 0x0000000108089824 */ /* 0x000fe200078e0a0a */
[----:B------:R-:W-:-:S04]  /*0780*/  @!P1 IADD3 R12, PT, PT, R12, 0x1, RZ ;  /* 0x000000010c0c9810 */ /* 0x000fc80007ffe0ff */
[----:B------:R-:W-:Y:S02]  /*0790*/  ISETP.GE.U32.AND P0, PT, R8, R13, PT ;  /* 0x0000000d0800720c */ /* 0x000fe40003f06070 */
[----:B------:R-:W-:-:S04]  /*07a0*/  LOP3.LUT R8, R9, R7, RZ, 0x3c, !PT ;  /* 0x0000000709087212 */ /* 0x000fc800078e3cff */
[----:B------:R-:W-:-:S07]  /*07b0*/  ISETP.GE.AND P2, PT, R8, RZ, PT ;  /* 0x000000ff0800720c */ /* 0x000fce0003f46270 */
[----:B------:R-:W-:Y:S01]  /*07c0*/  @P0 VIADD R12, R12, 0x1 ;  /* 0x000000010c0c0836 */ /* 0x000fe20000000000 */
[----:B------:R-:W-:-:S05]  /*07d0*/  ISETP.NE.AND P0, PT, R7, RZ, PT ;  /* 0x000000ff0700720c */ /* 0x000fca0003f05270 */
[----:B------:R-:W-:-:S04]  /*07e0*/  @!P2 IADD3 R12, PT, PT, -R12, RZ, RZ ;  /* 0x000000ff0c0ca210 */ /* 0x000fc80007ffe1ff */
[----:B------:R-:W-:-:S05]  /*07f0*/  SEL R12, R11, R12, !P0 ;  /* 0x0000000c0b0c7207 */ /* 0x000fca0004000000 */
[----:B------:R-:W-:-:S04]  /*0800*/  IMAD.MOV R8, RZ, RZ, -R12 ;  /* 0x000000ffff087224 */ /* 0x000fc800078e0a0c */
[----:B------:R-:W-:-:S04]  /*0810*/  IMAD R13, R7, R8, R9 ;  /* 0x00000008070d7224 */ /* 0x000fc800078e0209 */
[----:B------:R-:W-:-:S04]  /*0820*/  IMAD R13, R13, UR6, R12 ;  /* 0x000000060d0d7c24 */ /* 0x000fc8000f8e020c */
[----:B------:R-:W-:-:S06]  /*0830*/  IMAD.WIDE R16, R13, 0x4, R4 ;  /* 0x000000040d107825 */ /* 0x000fcc00078e0204 */
[----:B------:R0:W2:Y:S01]  /*0840*/  LDG.E R17, desc[UR4][R16.64] ;  /* 0x0000000410117981 */ /* 0x0000a2000c1e1900 */
[----:B------:R-:W1:Y:S01]  /*0850*/  I2F.RP R8, R10 ;  /* 0x0000000a00087306 */ /* 0x000e620000209400 */
[----:B------:R-:W-:Y:S01]  /*0860*/  IADD3 R14, PT, PT, R6, R9, RZ ;  /* 0x00000009060e7210 */ /* 0x000fe20007ffe0ff */
[----:B------:R-:W-:-:S03]  /*0870*/  IMAD.MOV.U32 R12, RZ, RZ, RZ ;  /* 0x000000ffff0c7224 */ /* 0x000fc600078e00ff */
[----:B------:R-:W-:-:S03]  /*0880*/  IABS R18, R14 ;  /* 0x0000000e00127213 */ /* 0x000fc60000000000 */
[----:B-1----:R-:W1:Y:S02]  /*0890*/  MUFU.RCP R8, R8 ;  /* 0x0000000800087308 */ /* 0x002e640000001000 */
[----:B-1----:R-:W-:-:S06]  /*08a0*/  IADD3 R15, PT, PT, R8, 0xffffffe, RZ ;  /* 0x0ffffffe080f7810 */ /* 0x002fcc0007ffe0ff */
[----:B------:R1:W3:Y:S02]  /*08b0*/  F2I.FTZ.U32.TRUNC.NTZ R13, R15 ;  /* 0x0000000f000d7305 */ /* 0x0002e4000021f000 */
[----:B-1----:R-:W-:-:S04]  /*08c0*/  LOP3.LUT R15, R14, R7, RZ, 0x3c, !PT ;  /* 0x000000070e0f7212 */ /* 0x002fc800078e3cff */
[----:B------:R-:W-:Y:S01]  /*08d0*/  ISETP.GE.AND P3, PT, R15, RZ, PT ;  /* 0x000000ff0f00720c */ /* 0x000fe20003f66270 */
[----:B---3--:R-:W-:-:S04]  /*08e0*/  IMAD.MOV R19, RZ, RZ, -R13 ;  /* 0x000000ffff137224 */ /* 0x008fc800078e0a0d */
[----:B------:R-:W-:-:S04]  /*08f0*/  IMAD R19, R19, R10, RZ ;  /* 0x0000000a13137224 */ /* 0x000fc800078e02ff */
[----:B------:R-:W-:Y:S01]  /*0900*/  IMAD.HI.U32 R12, R13, R19, R12 ;  /* 0x000000130d0c7227 */ /* 0x000fe200078e000c */
[----:B------:R-:W-:-:S05]  /*0910*/  MOV R13, R18 ;  /* 0x00000012000d7202 */ /* 0x000fca0000000f00 */
[----:B------:R-:W-:-:S04]  /*0920*/  IMAD.HI.U32 R8, R12, R13, RZ ;  /* 0x0000000d0c087227 */ /* 0x000fc800078e00ff */
[----:B0-----:R-:W-:-:S04]  /*0930*/  IMAD.MOV R16, RZ, RZ, -R8 ;  /* 0x000000ffff107224 */ /* 0x001fc800078e0a08 */
[----:B------:R-:W-:Y:S01]  /*0940*/  IMAD R16, R10, R16, R13 ;  /* 0x000000100a107224 */ /* 0x000fe200078e020d */
[----:B------:R-:W-:-:S04]  /*0950*/  MOV R13, R10 ;  /* 0x0000000a000d7202 */ /* 0x000fc80000000f00 */
[----:B------:R-:W-:-:S13]  /*0960*/  ISETP.GT.U32.AND P2, PT, R13, R16, PT ;  /* 0x000000100d00720c */ /* 0x000fda0003f44070 */
[----:B------:R-:W-:Y:S01]  /*0970*/  @!P2 IMAD.IADD R16, R16, 0x1, -R10 ;  /* 0x000000011010a824 */ /* 0x000fe200078e0a0a */
[----:B------:R-:W-:-:S04]  /*0980*/  @!P2 IADD3 R8, PT, PT, R8, 0x1, RZ ;  /* 0x000000010808a810 */ /* 0x000fc80007ffe0ff */
[----:B------:R-:W-:-:S13]  /*0990*/  ISETP.GE.U32.AND P1, PT, R16, R13, PT ;  /* 0x0000000d1000720c */ /* 0x000fda0003f26070 */
[----:B------:R-:W-:-:S05]  /*09a0*/  @P1 VIADD R8, R8, 0x1 ;  /* 0x0000000108081836 */ /* 0x000fca0000000000 */
[----:B------:R-:W-:-:S04]  /*09b0*/  @!P3 IADD3 R8, PT, PT, -R8, RZ, RZ ;  /* 0x000000ff0808b210 */ /* 0x000fc80007ffe1ff */
[----:B------:R-:W-:-:S05]  /*09c0*/  SEL R8, R11, R8, !P0 ;  /* 0x000000080b087207 */ /* 0x000fca0004000000 */
[----:B------:R-:W-:-:S04]  /*09d0*/  IMAD.MOV R15, RZ, RZ, -R8 ;  /* 0x000000ffff0f7224 */ /* 0x000fc800078e0a08 */
[----:B------:R-:W-:-:S04]  /*09e0*/  IMAD R15, R7, R15, R14 ;  /* 0x0000000f070f7224 */ /* 0x000fc800078e020e */
[----:B------:R-:W-:Y:S02]  /*09f0*/  IMAD R15, R15, UR6, R8 ;  /* 0x000000060f0f7c24 */ /* 0x000fe4000f8e0208 */
[----:B------:R-:W-:-:S04]  /*0a00*/  IMAD.WIDE R8, R9, 0x4, R2 ;  /* 0x0000000409087825 */ /* 0x000fc800078e0202 */
[----:B------:R-:W-:Y:S01]  /*0a10*/  IMAD.WIDE R18, R15, 0x4, R4 ;  /* 0x000000040f127825 */ /* 0x000fe200078e0204 */
[----:B--2---:R0:W-:Y:S04]  /*0a20*/  STG.E desc[UR4][R8.64], R17 ;  /* 0x0000001108007986 */ /* 0x0041e8000c101904 */
[----:B------:R-:W2:Y:S01]  /*0a30*/  LDG.E R15, desc[UR4][R18.64] ;  /* 0x00000004120f7981 */ /* 0x000ea2000c1e1900 */
[----:B------:R-:W-:-:S04]  /*0a40*/  IADD3 R14, PT, PT, R6, R14, RZ ;  /* 0x0000000e060e7210 */ /* 0x000fc80007ffe0ff */
[----:B------:R-:W-:Y:S02]  /*0a50*/  IABS R21, R14 ;  /* 0x0000000e00157213 */ /* 0x000fe40000000000 */
[----:B0-----:R-:W-:Y:S01]  /*0a60*/  LOP3.LUT R17, R14, R7, RZ, 0x3c, !PT ;  /* 0x000000070e117212 */ /* 0x001fe200078e3cff */
[----:B------:R-:W-:-:S03]  /*0a70*/  IMAD.WIDE R8, R6, 0x4, R8 ;  /* 0x0000000406087825 */ /* 0x000fc600078e0208 */
[----:B------:R-:W-:Y:S01]  /*0a80*/  ISETP.GE.AND P3, PT, R17, RZ, PT ;  /* 0x000000ff1100720c */ /* 0x000fe20003f66270 */
[----:B------:R-:W-:-:S04]  /*0a90*/  IMAD.HI.U32 R16, R12, R21, RZ ;  /* 0x000000150c107227 */ /* 0x000fc800078e00ff */
[----:B------:R-:W-:-:S04]  /*0aa0*/  IMAD.MOV R20, RZ, RZ, -R16 ;  /* 0x000000ffff147224 */ /* 0x000fc800078e0a10 */
[----:B------:R-:W-:-:S05]  /*0ab0*/  IMAD R20, R10, R20, R21 ;  /* 0x000000140a147224 */ /* 0x000fca00078e0215 */
        /* <DEDUP_REMOVED lines=8> */
[----:B------:R-:W-:-:S04]  /*0b40*/  IMAD R17, R7, R17, R14 ;  /* 0x0000001107117224 */ /* 0x000fc800078e020e */
[----:B------:R-:W-:-:S04]  /*0b50*/  IMAD R17, R17, UR6, R16 ;  /* 0x0000000611117c24 */ /* 0x000fc8000f8e0210 */
[----:B------:R-:W-:Y:S01]  /*0b60*/  IMAD.WIDE R16, R17, 0x4, R4 ;  /* 0x0000000411107825 */ /* 0x000fe200078e0204 */
[----:B--2---:R0:W-:Y:S05]  /*0b70*/  STG.E desc[UR4][R8.64], R15 ;  /* 0x0000000f08007986 */ /* 0x0041ea000c101904 */
[----:B------:R-:W2:Y:S01]  /*0b80*/  LDG.E R16, desc[UR4][R16.64] ;  /* 0x0000000410107981 */ /* 0x000ea2000c1e1900 */
[----:B------:R-:W-:-:S05]  /*0b90*/  IMAD.IADD R14, R6, 0x1, R14 ;  /* 0x00000001060e7824 */ /* 0x000fca00078e020e */
[----:B------:R-:W-:-:S05]  /*0ba0*/  IABS R19, R14 ;  /* 0x0000000e00137213 */ /* 0x000fca0000000000 */
[----:B------:R-:W-:-:S05]  /*0bb0*/  IMAD.HI.U32 R18, R12, R19, RZ ;  /* 0x000000130c127227 */ /* 0x000fca00078e00ff */
[----:B------:R-:W-:-:S05]  /*0bc0*/  IADD3 R20, PT, PT, -R18, RZ, RZ ;  /* 0x000000ff12147210 */ /* 0x000fca0007ffe1ff */
[----:B------:R-:W-:-:S05]  /*0bd0*/  IMAD R20, R10, R20, R19 ;  /* 0x000000140a147224 */ /* 0x000fca00078e0213 */
[----:B------:R-:W-:-:S13]  /*0be0*/  ISETP.GT.U32.AND P2, PT, R13, R20, PT ;  /* 0x000000140d00720c */ /* 0x000fda0003f44070 */
[----:B------:R-:W-:Y:S01]  /*0bf0*/  @!P2 IMAD.IADD R20, R20, 0x1, -R10 ;  /* 0x000000011414a824 */ /* 0x000fe200078e0a0a */
[----:B------:R-:W-:Y:S02]  /*0c00*/  LOP3.LUT R10, R14, R7, RZ, 0x3c, !PT ;  /* 0x000000070e0a7212 */ /* 0x000fe400078e3cff */
[----:B------:R-:W-:Y:S02]  /*0c10*/  @!P2 IADD3 R18, PT, PT, R18, 0x1, RZ ;  /* 0x000000011212a810 */ /* 0x000fe40007ffe0ff */
[----:B------:R-:W-:Y:S01]  /*0c20*/  ISETP.GE.U32.AND P1, PT, R20, R13, PT ;  /* 0x0000000d1400720c */ /* 0x000fe20003f26070 */
[----:B------:R-:W-:Y:S01]  /*0c30*/  IMAD.WIDE R20, R6, 0x4, R8 ;  /* 0x0000000406147825 */ /* 0x000fe200078e0208 */
[----:B------:R-:W-:-:S11]  /*0c40*/  ISETP.GE.AND P3, PT, R10, RZ, PT ;  /* 0x000000ff0a00720c */ /* 0x000fd60003f66270 */
[----:B------:R-:W-:-:S05]  /*0c50*/  @P1 VIADD R18, R18, 0x1 ;  /* 0x0000000112121836 */ /* 0x000fca0000000000 */
[----:B------:R-:W-:-:S04]  /*0c60*/  @!P3 IADD3 R18, PT, PT, -R18, RZ, RZ ;  /* 0x000000ff1212b210 */ /* 0x000fc80007ffe1ff */
[----:B------:R-:W-:-:S05]  /*0c70*/  SEL R11, R11, R18, !P0 ;  /* 0x000000120b0b7207 */ /* 0x000fca0004000000 */
[----:B------:R-:W-:-:S04]  /*0c80*/  IMAD.MOV R10, RZ, RZ, -R11 ;  /* 0x000000ffff0a7224 */ /* 0x000fc800078e0a0b */
[----:B------:R-:W-:-:S04]  /*0c90*/  IMAD R10, R7, R10, R14 ;  /* 0x0000000a070a7224 */ /* 0x000fc800078e020e */
[----:B------:R-:W-:-:S04]  /*0ca0*/  IMAD R11, R10, UR6, R11 ;  /* 0x000000060a0b7c24 */ /* 0x000fc8000f8e020b */
[----:B------:R-:W-:Y:S01]  /*0cb0*/  IMAD.WIDE R10, R11, 0x4, R4 ;  /* 0x000000040b0a7825 */ /* 0x000fe200078e0204 */
[----:B--2---:R1:W-:Y:S05]  /*0cc0*/  STG.E desc[UR4][R20.64], R16 ;  /* 0x0000001014007986 */ /* 0x0043ea000c101904 */
[----:B------:R-:W2:Y:S01]  /*0cd0*/  LDG.E R11, desc[UR4][R10.64] ;  /* 0x000000040a0b7981 */ /* 0x000ea2000c1e1900 */
[C---:B------:R-:W-:Y:S01]  /*0ce0*/  IMAD.WIDE R18, R6.reuse, 0x4, R20 ;  /* 0x0000000406127825 */ /* 0x040fe200078e0214 */
[----:B0-----:R-:W-:-:S04]  /*0cf0*/  IADD3 R9, PT, PT, R6, R14, RZ ;  /* 0x0000000e06097210 */ /* 0x001fc80007ffe0ff */
[----:B------:R-:W-:Y:S01]  /*0d00*/  ISETP.GE.AND P0, PT, R9, R0, PT ;  /* 0x000000000900720c */ /* 0x000fe20003f06270 */
[----:B--2---:R1:W-:-:S12]  /*0d10*/  STG.E desc[UR4][R18.64], R11 ;  /* 0x0000000b12007986 */ /* 0x0043d8000c101904 */
[----:B------:R-:W-:Y:S05]  /*0d20*/  @!P0 BRA `(.L_x_6) ;  /* 0xfffffff800748947 */ /* 0x000fea000383ffff */
[----:B------:R-:W-:Y:S05]  /*0d30*/  EXIT ;  /* 0x000000000000794d */ /* 0x000fea0003800000 */
.L_x_7:
        /* <DEDUP_REMOVED lines=12> */
.L_x_38:


//--------------------- .text.copykernelAoS_shared32_32bit --------------------------
	.section	.text.copykernelAoS_shared32_32bit,"ax",@progbits
	.align	128
        .global         copykernelAoS_shared32_32bit
        .type           copykernelAoS_shared32_32bit,@function
        .size           copykernelAoS_shared32_32bit,(.L_x_39 - copykernelAoS_shared32_32bit)
        .other          copykernelAoS_shared32_32bit,@"STO_CUDA_ENTRY STV_DEFAULT"
copykernelAoS_shared32_32bit:
.text.copykernelAoS_shared32_32bit:
[----:B------:R-:W-:Y:S08]  /*0000*/  LDC R1, c[0x0][0x37c] ;  /* 0x0000df00ff017b82 */ /* 0x000ff00000000800 */
[----:B------:R-:W0:Y:S01]  /*0010*/  LDC R6, c[0x0][0x3a0] ;  /* 0x0000e800ff067b82 */ /* 0x000e220000000800 */
[----:B------:R-:W1:Y:S01]  /*0020*/  S2R R5, SR_TID.Y ;  /* 0x0000000000057919 */ /* 0x000e620000002200 */
[----:B------:R-:W2:Y:S01]  /*0030*/  LDCU UR6, c[0x0][0x370] ;  /* 0x00006e00ff0677ac */ /* 0x000ea20008000800 */
[----:B------:R-:W3:Y:S01]  /*0040*/  S2R R7, SR_TID.X ;  /* 0x0000000000077919 */ /* 0x000ee20000002100 */
[----:B------:R-:W3:Y:S04]  /*0050*/  LDCU UR7, c[0x0][0x360] ;  /* 0x00006c00ff0777ac */ /* 0x000ee80008000800 */
[----:B------:R-:W-:Y:S08]  /*0060*/  S2UR UR4, SR_CTAID.X ;  /* 0x00000000000479c3 */ /* 0x000ff00000002500 */
[----:B------:R-:W2:Y:S01]  /*0070*/  S2UR UR5, SR_CTAID.Y ;  /* 0x00000000000579c3 */ /* 0x000ea20000002600 */
[----:B0-----:R-:W-:-:S07]  /*0080*/  IABS R9, R6 ;  /* 0x0000000600097213 */ /* 0x001fce0000000000 */
[----:B------:R-:W1:Y:S01]  /*0090*/  LDC R4, c[0x0][0x364] ;  /* 0x0000d900ff047b82 */ /* 0x000e620000000800 */
[----:B------:R-:W0:Y:S01]  /*00a0*/  I2F.RP R0, R9 ;  /* 0x0000000900007306 */ /* 0x000e220000209400 */
[----:B--2---:R-:W-:Y:S01]  /*00b0*/  UIMAD UR4, UR5, UR6, UR4 ;  /* 0x00000006050472a4 */ /* 0x004fe2000f8e0204 */
[----:B------:R-:W2:Y:S06]  /*00c0*/  LDCU UR6, c[0x0][0x39c] ;  /* 0x00007380ff0677ac */ /* 0x000eac0008000800 */
[----:B0-----:R-:W0:Y:S02]  /*00d0*/  MUFU.RCP R0, R0 ;  /* 0x0000000000007308 */ /* 0x001e240000001000 */
[----:B0-----:R-:W-:Y:S01]  /*00e0*/  IADD3 R2, PT, PT, R0, 0xffffffe, RZ ;  /* 0x0ffffffe00027810 */ /* 0x001fe20007ffe0ff */
[----:B-1----:R-:W-:Y:S01]  /*00f0*/  IMAD R0, R4, UR4, R5 ;  /* 0x0000000404007c24 */ /* 0x002fe2000f8e0205 */
[----:B------:R-:W0:Y:S04]  /*0100*/  LDCU.64 UR4, c[0x0][0x358] ;  /* 0x00006b00ff0477ac */ /* 0x000e280008000a00 */
[----:B------:R1:W4:Y:S01]  /*0110*/  F2I.FTZ.U32.TRUNC.NTZ R3, R2 ;  /* 0x0000000200037305 */ /* 0x000322000021f000 */
[----:B---3--:R-:W-:-:S05]  /*0120*/  IMAD R7, R0, UR7, R7 ;  /* 0x0000000700077c24 */ /* 0x008fca000f8e0207 */
[----:B------:R-:W-:Y:S01]  /*0130*/  IABS R0, R7 ;  /* 0x0000000700007213 */ /* 0x000fe20000000000 */
[----:B-1----:R-:W-:Y:S02]  /*0140*/  IMAD.MOV.U32 R2, RZ, RZ, RZ ;  /* 0x000000ffff027224 */ /* 0x002fe400078e00ff */
[----:B----4-:R-:W-:-:S05]  /*0150*/  IMAD.MOV R8, RZ, RZ, -R3 ;  /* 0x000000ffff087224 */ /* 0x010fca00078e0a03 */
[----:B------:R-:W-:-:S05]  /*0160*/  MOV R4, R8 ;  /* 0x0000000800047202 */ /* 0x000fca0000000f00 */
[----:B------:R-:W-:-:S04]  /*0170*/  IMAD R5, R4, R9, RZ ;  /* 0x0000000904057224 */ /* 0x000fc800078e02ff */
[----:B------:R-:W-:-:S06]  /*0180*/  IMAD.HI.U32 R3, R3, R5, R2 ;  /* 0x0000000503037227 */ /* 0x000fcc00078e0002 */
[----:B------:R-:W-:-:S05]  /*0190*/  IMAD.HI.U32 R3, R3, R0, RZ ;  /* 0x0000000003037227 */ /* 0x000fca00078e00ff */
[----:B------:R-:W-:-:S05]  /*01a0*/  IADD3 R2, PT, PT, -R3, RZ, RZ ;  /* 0x000000ff03027210 */ /* 0x000fca0007ffe1ff */
[----:B------:R-:W-:-:S05]  /*01b0*/  IMAD R0, R9, R2, R0 ;  /* 0x0000000209007224 */ /* 0x000fca00078e0200 */
[----:B------:R-:W-:-:S13]  /*01c0*/  ISETP.GT.U32.AND P2, PT, R9, R0, PT ;  /* 0x000000000900720c */ /* 0x000fda0003f44070 */
[----:B------:R-:W-:Y:S01]  /*01d0*/  @!P2 IMAD.IADD R0, R0, 0x1, -R9 ;  /* 0x000000010000a824 */ /* 0x000fe200078e0a09 */
[----:B------:R-:W-:Y:S02]  /*01e0*/  @!P2 IADD3 R3, PT, PT, R3, 0x1, RZ ;  /* 0x000000010303a810 */ /* 0x000fe40007ffe0ff */
[----:B------:R-:W-:Y:S02]  /*01f0*/  ISETP.NE.AND P2, PT, R6, RZ, PT ;  /* 0x000000ff0600720c */ /* 0x000fe40003f45270 */
[----:B------:R-:W-:Y:S02]  /*0200*/  ISETP.GE.U32.AND P0, PT, R0, R9, PT ;  /* 0x000000090000720c */ /* 0x000fe40003f06070 */
[----:B------:R-:W-:-:S04]  /*0210*/  LOP3.LUT R0, R7, R6, RZ, 0x3c, !PT ;  /* 0x0000000607007212 */ /* 0x000fc800078e3cff */
[----:B------:R-:W-:-:S07]  /*0220*/  ISETP.GE.AND P1, PT, R0, RZ, PT ;  /* 0x000000ff0000720c */ /* 0x000fce0003f26270 */
[----:B------:R-:W-:-:S05]  /*0230*/  @P0 IADD3 R3, PT, PT, R3, 0x1, RZ ;  /* 0x0000000103030810 */ /* 0x000fca0007ffe0ff */
[----:B------:R-:W-:Y:S02]  /*0240*/  IMAD.MOV.U32 R0, RZ, RZ, R3 ;  /* 0x000000ffff007224 */ /* 0x000fe400078e0003 */
[----:B------:R-:W1:Y:S03]  /*0250*/  LDC.64 R2, c[0x0][0x380] ;  /* 0x0000e000ff027b82 */ /* 0x000e660000000a00 */
[----:B------:R-:W-:Y:S02]  /*0260*/  @!P1 IADD3 R0, PT, PT, -R0, RZ, RZ ;  /* 0x000000ff00009210 */ /* 0x000fe40007ffe1ff */
[----:B------:R-:W-:-:S04]  /*0270*/  @!P2 LOP3.LUT R0, RZ, R6, RZ, 0x33, !PT ;  /* 0x00000006ff00a212 */ /* 0x000fc800078e33ff */
[----:B------:R-:W-:-:S05]  /*0280*/  IADD3 R5, PT, PT, -R0, RZ, RZ ;  /* 0x000000ff00057210 */ /* 0x000fca0007ffe1ff */
[----:B------:R-:W-:-:S04]  /*0290*/  IMAD R5, R6, R5, R7 ;  /* 0x0000000506057224 */ /* 0x000fc800078e0207 */
[----:B--2---:R-:W-:-:S04]  /*02a0*/  IMAD R5, R5, UR6, R0 ;  /* 0x0000000605057c24 */ /* 0x004fc8000f8e0200 */
[----:B-1----:R-:W-:Y:S02]  /*02b0*/  IMAD.WIDE R2, R5, 0x4, R2 ;  /* 0x0000000405027825 */ /* 0x002fe400078e0202 */
[----:B------:R-:W1:Y:S04]  /*02c0*/  LDC.64 R4, c[0x0][0x390] ;  /* 0x0000e400ff047b82 */ /* 0x000e680000000a00 */
[----:B0-----:R-:W2:Y:S01]  /*02d0*/  LDG.E R3, desc[UR4][R2.64] ;  /* 0x0000000402037981 */ /* 0x001ea2000c1e1900 */
[----:B-1----:R-:W-:-:S05]  /*02e0*/  IMAD.WIDE R4, R7, 0x4, R4 ;  /* 0x0000000407047825 */ /* 0x002fca00078e0204 */
[----:B--2---:R-:W-:Y:S01]  /*02f0*/  STG.E desc[UR4][R4.64], R3 ;  /* 0x0000000304007986 */ /* 0x004fe2000c101904 */
[----:B------:R-:W-:Y:S05]  /*0300*/  EXIT ;  /* 0x000000000000794d */ /* 0x000fea0003800000 */
.L_x_8:
        /* <DEDUP_REMOVED lines=15> */
.L_x_39:


//--------------------- .text.copykernelAoSsharedmulti32_32bit_4 --------------------------
	.section	.text.copykernelAoSsharedmulti32_32bit_4,"ax",@progbits
	.align	128
        .global         copykernelAoSsharedmulti32_32bit_4
        .type           copykernelAoSsharedmulti32_32bit_4,@function
        .size           copykernelAoSsharedmulti32_32bit_4,(.L_x_40 - copykernelAoSsharedmulti32_32bit_4)
        .other          copykernelAoSsharedmulti32_32bit_4,@"STO_CUDA_ENTRY STV_DEFAULT"
copykernelAoSsharedmulti32_32bit_4:
.text.copykernelAoSsharedmulti32_32bit_4:
[----:B------:R-:W-:Y:S08]  /*0000*/  LDC R1, c[0x0][0x37c] ;  /* 0x0000df00ff017b82 */ /* 0x000ff00000000800 */
[----:B------:R-:W0:Y:S01]  /*0010*/  LDC R4, c[0x0][0x3a0] ;  /* 0x0000e800ff047b82 */ /* 0x000e220000000800 */
[----:B------:R-:W-:Y:S01]  /*0020*/  HFMA2 R10, -RZ, RZ, 0, 0 ;  /* 0x00000000ff0a7431 */ /* 0x000fe200000001ff */
[----:B------:R-:W1:Y:S01]  /*0030*/  S2R R8, SR_TID.Y ;  /* 0x0000000000087919 */ /* 0x000e620000002200 */
[----:B------:R-:W2:Y:S01]  /*0040*/  LDCU UR6, c[0x0][0x370] ;  /* 0x00006e00ff0677ac */ /* 0x000ea20008000800 */
[----:B------:R-:W3:Y:S01]  /*0050*/  S2R R12, SR_TID.X ;  /* 0x00000000000c7919 */ /* 0x000ee20000002100 */
[----:B------:R-:W3:Y:S03]  /*0060*/  LDCU UR8, c[0x0][0x360] ;  /* 0x00006c00ff0877ac */ /* 0x000ee60008000800 */
[----:B------:R-:W-:Y:S08]  /*0070*/  S2UR UR4, SR_CTAID.X ;  /* 0x00000000000479c3 */ /* 0x000ff00000002500 */
[----:B------:R-:W2:Y:S01]  /*0080*/  S2UR UR5, SR_CTAID.Y ;  /* 0x00000000000579c3 */ /* 0x000ea20000002600 */
[----:B0-----:R-:W-:-:S07]  /*0090*/  IABS R0, R4 ;  /* 0x0000000400007213 */ /* 0x001fce0000000000 */
[----:B------:R-:W1:Y:S01]  /*00a0*/  LDC R7, c[0x0][0x364] ;  /* 0x0000d900ff077b82 */ /* 0x000e620000000800 */
[----:B------:R-:W0:Y:S01]  /*00b0*/  I2F.RP R2, R0 ;  /* 0x0000000000027306 */ /* 0x000e220000209400 */
[----:B--2---:R-:W-:Y:S01]  /*00c0*/  UIMAD UR4, UR5, UR6, UR4 ;  /* 0x00000006050472a4 */ /* 0x004fe2000f8e0204 */
[----:B------:R-:W2:Y:S06]  /*00d0*/  LDCU.64 UR6, c[0x0][0x358] ;  /* 0x00006b00ff0677ac */ /* 0x000eac0008000a00 */
[----:B0-----:R-:W0:Y:S02]  /*00e0*/  MUFU.RCP R2, R2 ;  /* 0x0000000200027308 */ /* 0x001e240000001000 */
[----:B0-----:R-:W-:Y:S01]  /*00f0*/  VIADD R11, R2, 0xffffffe ;  /* 0x0ffffffe020b7836 */ /* 0x001fe20000000000 */
[----:B------:R-:W-:-:S04]  /*0100*/  LOP3.LUT R2, R4, 0x4, RZ, 0x3c, !PT ;  /* 0x0000000404027812 */ /* 0x000fc800078e3cff */
[----:B------:R-:W-:Y:S01]  /*0110*/  ISETP.GE.AND P2, PT, R2, RZ, PT ;  /* 0x000000ff0200720c */ /* 0x000fe20003f46270 */
[----:B------:R-:W0:Y:S02]  /*0120*/  F2I.FTZ.U32.TRUNC.NTZ R11, R11 ;  /* 0x0000000b000b7305 */ /* 0x000e24000021f000 */
[----:B0-----:R-:W-:-:S04]  /*0130*/  IMAD.MOV R3, RZ, RZ, -R11 ;  /* 0x000000ffff037224 */ /* 0x001fc800078e0a0b */
[----:B------:R-:W-:-:S04]  /*0140*/  IMAD R3, R3, R0, RZ ;  /* 0x0000000003037224 */ /* 0x000fc800078e02ff */
[----:B------:R-:W-:Y:S01]  /*0150*/  IMAD.HI.U32 R10, R11, R3, R10 ;  /* 0x000000030b0a7227 */ /* 0x000fe200078e000a */
[----:B------:R-:W-:-:S05]  /*0160*/  LOP3.LUT R11, RZ, R4, RZ, 0x33, !PT ;  /* 0x00000004ff0b7212 */ /* 0x000fca00078e33ff */
[----:B------:R-:W-:-:S04]  /*0170*/  IMAD.HI.U32 R5, R10, 0x4, RZ ;  /* 0x000000040a057827 */ /* 0x000fc800078e00ff */
[----:B------:R-:W-:-:S04]  /*0180*/  IMAD.MOV R3, RZ, RZ, -R5 ;  /* 0x000000ffff037224 */ /* 0x000fc800078e0a05 */
[----:B------:R-:W-:-:S05]  /*0190*/  IMAD R3, R0, R3, 0x4 ;  /* 0x0000000400037424 */ /* 0x000fca00078e0203 */
[----:B------:R-:W-:-:S13]  /*01a0*/  ISETP.GT.U32.AND P1, PT, R0, R3, PT ;  /* 0x000000030000720c */ /* 0x000fda0003f24070 */
[----:B------:R-:W-:Y:S01]  /*01b0*/  @!P1 IMAD.IADD R3, R3, 0x1, -R0 ;  /* 0x0000000103039824 */ /* 0x000fe200078e0a00 */
[----:B------:R-:W-:-:S04]  /*01c0*/  @!P1 IADD3 R5, PT, PT, R5, 0x1, RZ ;  /* 0x0000000105059810 */ /* 0x000fc80007ffe0ff */
[----:B------:R-:W-:Y:S02]  /*01d0*/  ISETP.GE.U32.AND P0, PT, R3, R0, PT ;  /* 0x000000000300720c */ /* 0x000fe40003f06070 */
[----:B------:R-:W0:Y:S11]  /*01e0*/  LDC.64 R2, c[0x0][0x380] ;  /* 0x0000e000ff027b82 */ /* 0x000e360000000a00 */
[----:B------:R-:W-:Y:S01]  /*01f0*/  @P0 VIADD R5, R5, 0x1 ;  /* 0x0000000105050836 */ /* 0x000fe20000000000 */
[----:B------:R-:W-:-:S03]  /*0200*/  ISETP.NE.AND P0, PT, R4, RZ, PT ;  /* 0x000000ff0400720c */ /* 0x000fc60003f05270 */
[----:B------:R-:W-:Y:S02]  /*0210*/  IMAD.MOV.U32 R6, RZ, RZ, R5 ;  /* 0x000000ffff067224 */ /* 0x000fe400078e0005 */
[----:B-1----:R-:W-:Y:S01]  /*0220*/  IMAD R5, R7, UR4, R8 ;  /* 0x0000000407057c24 */ /* 0x002fe2000f8e0208 */
[----:B------:R-:W-:Y:S01]  /*0230*/  ISETP.GT.U32.AND P1, PT, R0, 0x1, PT ;  /* 0x000000010000780c */ /* 0x000fe20003f24070 */
[----:B------:R-:W1:Y:S01]  /*0240*/  LDCU UR4, c[0x0][0x39c] ;  /* 0x00007380ff0477ac */ /* 0x000e620008000800 */
[----:B------:R-:W-:Y:S01]  /*0250*/  @!P2 IADD3 R6, PT, PT, -R6, RZ, RZ ;  /* 0x000000ff0606a210 */ /* 0x000fe20007ffe1ff */
[----:B---3--:R-:W-:-:S03]  /*0260*/  IMAD R5, R5, UR8, R12 ;  /* 0x0000000805057c24 */ /* 0x008fc6000f8e020c */
[----:B------:R-:W-:-:S05]  /*0270*/  SEL R6, R11, R6, !P0 ;  /* 0x000000060b067207 */ /* 0x000fca0004000000 */
[----:B------:R-:W-:-:S04]  /*0280*/  IMAD R13, R5, R6, RZ ;  /* 0x00000006050d7224 */ /* 0x000fc800078e02ff */
[----:B0-----:R-:W-:-:S06]  /*0290*/  IMAD.WIDE R6, R13, 0x4, R2 ;  /* 0x000000040d067825 */ /* 0x001fcc00078e0202 */
[----:B--2---:R0:W2:Y:S01]  /*02a0*/  LDG.E R6, desc[UR6][R6.64] ;  /* 0x0000000606067981 */ /* 0x0040a2000c1e1900 */
[----:B------:R-:W-:Y:S01]  /*02b0*/  IADD3 R8, PT, PT, -R0, 0x1, RZ ;  /* 0x0000000100087810 */ /* 0x000fe20007ffe1ff */
[----:B------:R-:W-:-:S03]  /*02c0*/  VIADD R14, R4, 0x1 ;  /* 0x00000001040e7836 */ /* 0x000fc60000000000 */
[----:B------:R-:W-:Y:S02]  /*02d0*/  SEL R15, R8, 0x1, !P1 ;  /* 0x00000001080f7807 */ /* 0x000fe40004800000 */
[----:B------:R-:W3:Y:S02]  /*02e0*/  LDC.64 R8, c[0x0][0x390] ;  /* 0x0000e400ff087b82 */ /* 0x000ee40000000a00 */
[----:B------:R-:W-:Y:S02]  /*02f0*/  ISETP.GT.U32.AND P1, PT, R0, R15, PT ;  /* 0x0000000f0000720c */ /* 0x000fe40003f24070 */
[----:B0-----:R-:W-:-:S11]  /*0300*/  SHF.L.U32 R7, R5, 0x2, RZ ;  /* 0x0000000205077819 */ /* 0x001fd600000006ff */
[----:B------:R-:W-:Y:S01]  /*0310*/  @!P1 IMAD.IADD R15, R15, 0x1, -R0 ;  /* 0x000000010f0f9824 */ /* 0x000fe200078e0a00 */
[----:B------:R-:W-:-:S04]  /*0320*/  ISETP.GE.U32.AND P1, PT, R14, 0x3, PT ;  /* 0x000000030e00780c */ /* 0x000fc80003f26070 */
[----:B------:R-:W-:Y:S02]  /*0330*/  SEL R12, R11, R15, !P0 ;  /* 0x0000000f0b0c7207 */ /* 0x000fe40004000000 */
[----:B------:R-:W-:Y:S01]  /*0340*/  SEL R15, R4, RZ, !P1 ;  /* 0x000000ff040f7207 */ /* 0x000fe20004800000 */
[----:B---3--:R-:W-:-:S04]  /*0350*/  IMAD.WIDE R8, R7, 0x4, R8 ;  /* 0x0000000407087825 */ /* 0x008fc800078e0208 */
[----:B-1----:R-:W-:-:S04]  /*0360*/  IMAD R12, R12, UR4, R13 ;  /* 0x000000040c0c7c24 */ /* 0x002fc8000f8e020d */
[----:B------:R-:W-:-:S04]  /*0370*/  IMAD.IADD R15, R12, 0x1, R15 ;  /* 0x000000010c0f7824 */ /* 0x000fc800078e020f */
[----:B------:R-:W-:-:S04]  /*0380*/  IMAD.WIDE R14, R15, 0x4, R2 ;  /* 0x000000040f0e7825 */ /* 0x000fc800078e0202 */
[----:B------:R-:W-:-:S04]  /*0390*/  IMAD.HI.U32 R12, R10, 0x2, RZ ;  /* 0x000000020a0c7827 */ /* 0x000fc800078e00ff */
[----:B------:R-:W-:-:S04]  /*03a0*/  IMAD.MOV R17, RZ, RZ, -R12 ;  /* 0x000000ffff117224 */ /* 0x000fc800078e0a0c */
[----:B------:R-:W-:-:S05]  /*03b0*/  IMAD R17, R0, R17, 0x2 ;  /* 0x0000000200117424 */ /* 0x000fca00078e0211 */
[----:B------:R-:W-:Y:S01]  /*03c0*/  ISETP.GT.U32.AND P2, PT, R0, R17, PT ;  /* 0x000000110000720c */ /* 0x000fe20003f44070 */
[----:B--2---:R-:W-:Y:S04]  /*03d0*/  STG.E desc[UR6][R8.64], R6 ;  /* 0x0000000608007986 */ /* 0x004fe8000c101906 */
[----:B------:R0:W2:Y:S08]  /*03e0*/  LDG.E R7, desc[UR6][R14.64] ;  /* 0x000000060e077981 */ /* 0x0000b0000c1e1900 */
[----:B------:R-:W-:Y:S01]  /*03f0*/  @!P2 IADD3 R17, PT, PT, R17, -R0, RZ ;  /* 0x800000001111a210 */ /* 0x000fe20007ffe0ff */
[----:B------:R-:W-:Y:S01]  /*0400*/  @!P2 VIADD R12, R12, 0x1 ;  /* 0x000000010c0ca836 */ /* 0x000fe20000000000 */
[----:B------:R-:W-:-:S02]  /*0410*/  LOP3.LUT R16, R4, 0x2, RZ, 0x3c, !PT ;  /* 0x0000000204107812 */ /* 0x000fc400078e3cff */
[----:B------:R-:W-:Y:S02]  /*0420*/  ISETP.GE.U32.AND P1, PT, R17, R0, PT ;  /* 0x000000001100720c */ /* 0x000fe40003f26070 */
[----:B------:R-:W-:-:S11]  /*0430*/  ISETP.GE.AND P3, PT, R16, RZ, PT ;  /* 0x000000ff1000720c */ /* 0x000fd60003f66270 */
[----:B------:R-:W-:-:S05]  /*0440*/  @P1 VIADD R12, R12, 0x1 ;  /* 0x000000010c0c1836 */ /* 0x000fca0000000000 */
[----:B------:R-:W-:-:S04]  /*0450*/  @!P3 IADD3 R12, PT, PT, -R12, RZ, RZ ;  /* 0x000000ff0c0cb210 */ /* 0x000fc80007ffe1ff */
[----:B------:R-:W-:-:S05]  /*0460*/  SEL R12, R11, R12, !P0 ;  /* 0x0000000c0b0c7207 */ /* 0x000fca0004000000 */
[----:B0-----:R-:W-:-:S04]  /*0470*/  IMAD.MOV R15, RZ, RZ, -R12 ;  /* 0x000000ffff0f7224 */ /* 0x001fc800078e0a0c */
[----:B------:R-:W-:-:S04]  /*0480*/  IMAD R14, R4, R15, 0x2 ;  /* 0x00000002040e7424 */ /* 0x000fc800078e020f */
[----:B------:R-:W-:-:S05]  /*0490*/  IMAD R15, R14, UR4, R13 ;  /* 0x000000040e0f7c24 */ /* 0x000fca000f8e020d */
[----:B------:R-:W-:-:S05]  /*04a0*/  IADD3 R15, PT, PT, R12, R15, RZ ;  /* 0x0000000f0c0f7210 */ /* 0x000fca0007ffe0ff */
[----:B------:R-:W-:-:S04]  /*04b0*/  IMAD.WIDE R14, R15, 0x4, R2 ;  /* 0x000000040f0e7825 */ /* 0x000fc800078e0202 */
[----:B------:R-:W-:-:S04]  /*04c0*/  IMAD.HI.U32 R10, R10, 0x3, RZ ;  /* 0x000000030a0a7827 */ /* 0x000fc800078e00ff */
[----:B------:R-:W-:-:S04]  /*04d0*/  IMAD.MOV R17, RZ, RZ, -R10 ;  /* 0x000000ffff117224 */ /* 0x000fc800078e0a0a */
[C---:B------:R-:W-:Y:S01]  /*04e0*/  IMAD R17, R0.reuse, R17, 0x3 ;  /* 0x0000000300117424 */ /* 0x040fe200078e0211 */
[----:B--2---:R-:W-:Y:S04]  /*04f0*/  STG.E desc[UR6][R8.64+0x4], R7 ;  /* 0x0000040708007986 */ /* 0x004fe8000c101906 */
[----:B------:R-:W2:Y:S01]  /*0500*/  LDG.E R15, desc[UR6][R14.64] ;  /* 0x000000060e0f7981 */ /* 0x000ea2000c1e1900 */
[----:B------:R-:W-:-:S13]  /*0510*/  ISETP.GT.U32.AND P2, PT, R0, R17, PT ;  /* 0x000000110000720c */ /* 0x000fda0003f44070 */
[----:B------:R-:W-:Y:S01]  /*0520*/  @!P2 IADD3 R17, PT, PT, R17, -R0, RZ ;  /* 0x800000001111a210 */ /* 0x000fe20007ffe0ff */
[----:B------:R-:W-:-:S03]  /*0530*/  @!P2 VIADD R10, R10, 0x1 ;  /* 0x000000010a0aa836 */ /* 0x000fc60000000000 */
[----:B------:R-:W-:Y:S02]  /*0540*/  ISETP.GE.U32.AND P1, PT, R17, R0, PT ;  /* 0x000000001100720c */ /* 0x000fe40003f26070 */
[----:B------:R-:W-:-:S04]  /*0550*/  LOP3.LUT R0, R4, 0x3, RZ, 0x3c, !PT ;  /* 0x0000000304007812 */ /* 0x000fc800078e3cff */
[----:B------:R-:W-:-:S07]  /*0560*/  ISETP.GE.AND P3, PT, R0, RZ, PT ;  /* 0x000000ff0000720c */ /* 0x000fce0003f66270 */
[----:B------:R-:W-:-:S06]  /*0570*/  @P1 IADD3 R10, PT, PT, R10, 0x1, RZ ;  /* 0x000000010a0a1810 */ /* 0x000fcc0007ffe0ff */
[----:B------:R-:W-:-:S05]  /*0580*/  @!P3 IMAD.MOV R10, RZ, RZ, -R10 ;  /* 0x000000ffff0ab224 */ /* 0x000fca00078e0a0a */
[----:B------:R-:W-:-:S04]  /*0590*/  SEL R10, R11, R10, !P0 ;  /* 0x0000000a0b0a7207 */ /* 0x000fc80004000000 */
[----:B------:R-:W-:-:S05]  /*05a0*/  IADD3 R11, PT, PT, -R10, RZ, RZ ;  /* 0x000000ff0a0b7210 */ /* 0x000fca0007ffe1ff */
[----:B------:R-:W-:-:S04]  /*05b0*/  IMAD R4, R4, R11, 0x3 ;  /* 0x0000000304047424 */ /* 0x000fc800078e020b */
[----:B------:R-:W-:-:S04]  /*05c0*/  IMAD R13, R4, UR4, R13 ;  /* 0x00000004040d7c24 */ /* 0x000fc8000f8e020d */
[----:B------:R-:W-:-:S04]  /*05d0*/  IMAD.IADD R13, R10, 0x1, R13 ;  /* 0x000000010a0d7824 */ /* 0x000fc800078e020d */
[----:B------:R-:W-:Y:S01]  /*05e0*/  IMAD.WIDE R2, R13, 0x4, R2 ;  /* 0x000000040d027825 */ /* 0x000fe200078e0202 */
[----:B--2---:R-:W-:Y:S05]  /*05f0*/  STG.E desc[UR6][R8.64+0x8], R15 ;  /* 0x0000080f08007986 */ /* 0x004fea000c101906 */
[----:B------:R-:W2:Y:S01]  /*0600*/  LDG.E R3, desc[UR6][R2.64] ;  /* 0x0000000602037981 */ /* 0x000ea2000c1e1900 */
[----:B------:R-:W0:Y:S01]  /*0610*/  S2UR UR5, SR_CgaCtaId ;  /* 0x00000000000579c3 */ /* 0x000e220000008800 */
[----:B------:R-:W-:Y:S01]  /*0620*/  SHF.R.S32.HI R0, RZ, 0x1f, R5 ;  /* 0x0000001fff007819 */ /* 0x000fe20000011405 */
[----:B------:R-:W-:-:S03]  /*0630*/  UMOV UR4, 0x400 ;  /* 0x0000040000047882 */ /* 0x000fc60000000000 */
[----:B------:R-:W-:-:S04]  /*0640*/  LEA.HI R0, R0, R5, RZ, 0x5 ;  /* 0x0000000500007211 */ /* 0x000fc800078f28ff */
[----:B------:R-:W-:-:S04]  /*0650*/  LOP3.LUT R0, R0, 0xfffffe0, RZ, 0xc0, !PT ;  /* 0x0fffffe000007812 */ /* 0x000fc800078ec0ff */
[----:B------:R-:W-:Y:S01]  /*0660*/  IADD3 R0, PT, PT, R5, -R0, RZ ;  /* 0x8000000005007210 */ /* 0x000fe20007ffe0ff */
[----:B0-----:R-:W-:-:S06]  /*0670*/  ULEA UR4, UR5, UR4, 0x18 ;  /* 0x0000000405047291 */ /* 0x001fcc000f8ec0ff */
[----:B------:R-:W-:-:S05]  /*0680*/  LEA R0, R0, UR4, 0x4 ;  /* 0x0000000400007c11 */ /* 0x000fca000f8e20ff */
[----:B------:R-:W-:Y:S04]  /*0690*/  STS.64 [R0], R6 ;  /* 0x0000000600007388 */ /* 0x000fe80000000a00 */
[----:B------:R-:W-:Y:S04]  /*06a0*/  STS [R0+0x8], R15 ;  /* 0x0000080f00007388 */ /* 0x000fe80000000800 */
[----:B--2---:R-:W-:Y:S04]  /*06b0*/  STG.E desc[UR6][R8.64+0xc], R3 ;  /* 0x00000c0308007986 */ /* 0x004fe8000c101906 */
[----:B------:R-:W-:Y:S01]  /*06c0*/  STS [R0+0xc], R3 ;  /* 0x00000c0300007388 */ /* 0x000fe20000000800 */
[----:B------:R-:W-:Y:S05]  /*06d0*/  EXIT ;  /* 0x000000000000794d */ /* 0x000fea0003800000 */
.L_x_9:
        /* <DEDUP_REMOVED lines=10> */
.L_x_40:


//--------------------- .text.copykernelAoSsharedmulti32_32bit_8 --------------------------
	.section	.text.copykernelAoSsharedmulti32_32bit_8,"ax",@progbits
	.align	128
        .global         copykernelAoSsharedmulti32_32bit_8
        .type           copykernelAoSsharedmulti32_32bit_8,@function
        .size           copykernelAoSsharedmulti32_32bit_8,(.L_x_41 - copykernelAoSsharedmulti32_32bit_8)
        .other          copykernelAoSsharedmulti32_32bit_8,@"STO_CUDA_ENTRY STV_DEFAULT"
copykernelAoSsharedmulti32_32bit_8:
.text.copykernelAoSsharedmulti32_32bit_8:
        /* <DEDUP_REMOVED lines=8> */
[----:B0-----:R-:W-:-:S02]  /*0080*/  IABS R9, R10 ;  /* 0x0000000a00097213 */ /* 0x001fc40000000000 */
[----:B------:R-:W-:Y:S02]  /*0090*/  LOP3.LUT R12, RZ, R10, RZ, 0x33, !PT ;  /* 0x0000000aff0c7212 */ /* 0x000fe400078e33ff */
[----:B------:R-:W0:Y:S01]  /*00a0*/  I2F.RP R0, R9 ;  /* 0x0000000900007306 */ /* 0x000e220000209400 */
[----:B--2---:R-:W-:Y:S01]  /*00b0*/  UIMAD UR4, UR5, UR6, UR4 ;  /* 0x00000006050472a4 */ /* 0x004fe2000f8e0204 */
[----:B------:R-:W2:Y:S06]  /*00c0*/  LDCU.64 UR6, c[0x0][0x358] ;  /* 0x00006b00ff0677ac */ /* 0x000eac0008000a00 */
[----:B0-----:R-:W0:Y:S02]  /*00d0*/  MUFU.RCP R0, R0 ;  /* 0x0000000000007308 */ /* 0x001e240000001000 */
[----:B0-----:R-:W-:-:S02]  /*00e0*/  VIADD R2, R0, 0xffffffe ;  /* 0x0ffffffe00027836 */ /* 0x001fc40000000000 */
[----:B------:R-:W1:Y:S04]  /*00f0*/  LDC R0, c[0x0][0x364] ;  /* 0x0000d900ff007b82 */ /* 0x000e680000000800 */
[----:B------:R0:W4:Y:S02]  /*0100*/  F2I.FTZ.U32.TRUNC.NTZ R3, R2 ;  /* 0x0000000200037305 */ /* 0x000124000021f000 */
[----:B0-----:R-:W-:Y:S02]  /*0110*/  HFMA2 R2, -RZ, RZ, 0, 0 ;  /* 0x00000000ff027431 */ /* 0x001fe400000001ff */
[----:B----4-:R-:W-:-:S04]  /*0120*/  IMAD.MOV R4, RZ, RZ, -R3 ;  /* 0x000000ffff047224 */ /* 0x010fc800078e0a03 */
[----:B------:R-:W-:Y:S02]  /*0130*/  IMAD R5, R4, R9, RZ ;  /* 0x0000000904057224 */ /* 0x000fe400078e02ff */
[----:B-1----:R-:W-:Y:S01]  /*0140*/  IMAD R0, R0, UR4, R7 ;  /* 0x0000000400007c24 */ /* 0x002fe2000f8e0207 */
[----:B------:R-:W-:Y:S01]  /*0150*/  IADD3 R6, PT, PT, -R9, 0x1, RZ ;  /* 0x0000000109067810 */ /* 0x000fe20007ffe1ff */
[----:B------:R-:W-:Y:S01]  /*0160*/  IMAD.HI.U32 R8, R3, R5, R2 ;  /* 0x0000000503087227 */ /* 0x000fe200078e0002 */
[----:B------:R-:W-:Y:S01]  /*0170*/  LOP3.LUT R2, R10, 0x8, RZ, 0x3c, !PT ;  /* 0x000000080a027812 */ /* 0x000fe200078e3cff */
[----:B------:R-:W0:Y:S02]  /*0180*/  LDCU UR4, c[0x0][0x39c] ;  /* 0x00007380ff0477ac */ /* 0x000e240008000800 */
[----:B---3--:R-:W-:Y:S01]  /*0190*/  IMAD R0, R0, UR8, R13 ;  /* 0x0000000800007c24 */ /* 0x008fe2000f8e020d */
[----:B------:R-:W-:Y:S01]  /*01a0*/  ISETP.GE.AND P2, PT, R2, RZ, PT ;  /* 0x000000ff0200720c */ /* 0x000fe20003f46270 */
[----:B------:R-:W-:-:S04]  /*01b0*/  IMAD.HI.U32 R3, R8, 0x8, RZ ;  /* 0x0000000808037827 */ /* 0x000fc800078e00ff */
[----:B------:R-:W-:-:S04]  /*01c0*/  IMAD.MOV R4, RZ, RZ, -R3 ;  /* 0x000000ffff047224 */ /* 0x000fc800078e0a03 */
[----:B------:R-:W-:-:S05]  /*01d0*/  IMAD R4, R9, R4, 0x8 ;  /* 0x0000000809047424 */ /* 0x000fca00078e0204 */
[----:B------:R-:W-:-:S13]  /*01e0*/  ISETP.GT.U32.AND P1, PT, R9, R4, PT ;  /* 0x000000040900720c */ /* 0x000fda0003f24070 */
[----:B------:R-:W-:Y:S01]  /*01f0*/  @!P1 IMAD.IADD R4, R4, 0x1, -R9 ;  /* 0x0000000104049824 */ /* 0x000fe200078e0a09 */
[----:B------:R-:W-:-:S04]  /*0200*/  @!P1 IADD3 R3, PT, PT, R3, 0x1, RZ ;  /* 0x0000000103039810 */ /* 0x000fc80007ffe0ff */
[----:B------:R-:W-:Y:S02]  /*0210*/  ISETP.GE.U32.AND P0, PT, R4, R9, PT ;  /* 0x000000090400720c */ /* 0x000fe40003f06070 */
[----:B------:R-:W1:Y:S11]  /*0220*/  LDC.64 R4, c[0x0][0x380] ;  /* 0x0000e000ff047b82 */ /* 0x000e760000000a00 */
[----:B------:R-:W-:Y:S01]  /*0230*/  @P0 VIADD R3, R3, 0x1 ;  /* 0x0000000103030836 */ /* 0x000fe20000000000 */
[----:B------:R-:W-:-:S03]  /*0240*/  ISETP.NE.AND P0, PT, R10, RZ, PT ;  /* 0x000000ff0a00720c */ /* 0x000fc60003f05270 */
[----:B------:R-:W-:-:S05]  /*0250*/  @!P2 IMAD.MOV R3, RZ, RZ, -R3 ;  /* 0x000000ffff03a224 */ /* 0x000fca00078e0a03 */
[----:B------:R-:W-:-:S05]  /*0260*/  SEL R11, R12, R3, !P0 ;  /* 0x000000030c0b7207 */ /* 0x000fca0004000000 */
[----:B------:R-:W-:-:S04]  /*0270*/  IMAD R11, R0, R11, RZ ;  /* 0x0000000b000b7224 */ /* 0x000fc800078e02ff */
[----:B-1----:R-:W-:-:S06]  /*0280*/  IMAD.WIDE R2, R11, 0x4, R4 ;  /* 0x000000040b027825 */ /* 0x002fcc00078e0204 */
[----:B--2---:R1:W2:Y:S01]  /*0290*/  LDG.E R2, desc[UR6][R2.64] ;  /* 0x0000000602027981 */ /* 0x0042a2000c1e1900 */
[----:B------:R-:W-:Y:S01]  /*02a0*/  ISETP.GT.U32.AND P1, PT, R9, 0x1, PT ;  /* 0x000000010900780c */ /* 0x000fe20003f24070 */
[----:B------:R-:W-:-:S03]  /*02b0*/  VIADD R13, R10, 0x1 ;  /* 0x000000010a0d7836 */ /* 0x000fc60000000000 */
[----:B------:R-:W-:Y:S02]  /*02c0*/  SEL R14, R6, 0x1, !P1 ;  /* 0x00000001060e7807 */ /* 0x000fe40004800000 */
[----:B------:R-:W3:Y:S02]  /*02d0*/  LDC.64 R6, c[0x0][0x390] ;  /* 0x0000e400ff067b82 */ /* 0x000ee40000000a00 */
[----:B------:R-:W-:Y:S01]  /*02e0*/  ISETP.GT.U32.AND P1, PT, R9, R14, PT ;  /* 0x0000000e0900720c */ /* 0x000fe20003f24070 */
[----:B-1----:R-:W-:-:S12]  /*02f0*/  IMAD.SHL.U32 R3, R0, 0x8, RZ ;  /* 0x0000000800037824 */ /* 0x002fd800078e00ff */
[----:B------:R-:W-:Y:S02]  /*0300*/  @!P1 IADD3 R14, PT, PT, R14, -R9, RZ ;  /* 0x800000090e0e9210 */ /* 0x000fe40007ffe0ff */
[----:B------:R-:W-:Y:S02]  /*0310*/  ISETP.GE.U32.AND P1, PT, R13, 0x3, PT ;  /* 0x000000030d00780c */ /* 0x000fe40003f26070 */
[----:B------:R-:W-:Y:S02]  /*0320*/  SEL R14, R12, R14, !P0 ;  /* 0x0000000e0c0e7207 */ /* 0x000fe40004000000 */
[----:B------:R-:W-:-:S03]  /*0330*/  SEL R13, R10, RZ, !P1 ;  /* 0x000000ff0a0d7207 */ /* 0x000fc60004800000 */
[----:B0-----:R-:W-:Y:S02]  /*0340*/  IMAD R14, R14, UR4, R11 ;  /* 0x000000040e0e7c24 */ /* 0x001fe4000f8e020b */
[----:B---3--:R-:W-:-:S03]  /*0350*/  IMAD.WIDE R6, R3, 0x4, R6 ;  /* 0x0000000403067825 */ /* 0x008fc600078e0206 */
[----:B------:R-:W-:-:S05]  /*0360*/  IADD3 R13, PT, PT, R14, R13, RZ ;  /* 0x0000000d0e0d7210 */ /* 0x000fca0007ffe0ff */
[----:B------:R-:W-:-:S04]  /*0370*/  IMAD.WIDE R14, R13, 0x4, R4 ;  /* 0x000000040d0e7825 */ /* 0x000fc800078e0204 */
[----:B------:R-:W-:-:S04]  /*0380*/  IMAD.HI.U32 R13, R8, 0x2, RZ ;  /* 0x00000002080d7827 */ /* 0x000fc800078e00ff */
[----:B------:R-:W-:-:S04]  /*0390*/  IMAD.MOV R16, RZ, RZ, -R13 ;  /* 0x000000ffff107224 */ /* 0x000fc800078e0a0d */
[----:B------:R-:W-:-:S05]  /*03a0*/  IMAD R16, R9, R16, 0x2 ;  /* 0x0000000209107424 */ /* 0x000fca00078e0210 */
[----:B------:R-:W-:Y:S01]  /*03b0*/  ISETP.GT.U32.AND P2, PT, R9, R16, PT ;  /* 0x000000100900720c */ /* 0x000fe20003f44070 */
[----:B--2---:R-:W-:Y:S04]  /*03c0*/  STG.E desc[UR6][R6.64], R2 ;  /* 0x0000000206007986 */ /* 0x004fe8000c101906 */
[----:B------:R0:W2:Y:S08]  /*03d0*/  LDG.E R3, desc[UR6][R14.64] ;  /* 0x000000060e037981 */ /* 0x0000b0000c1e1900 */
[----:B------:R-:W-:Y:S01]  /*03e0*/  @!P2 IMAD.IADD R16, R16, 0x1, -R9 ;  /* 0x000000011010a824 */ /* 0x000fe200078e0a09 */
[----:B------:R-:W-:-:S04]  /*03f0*/  @!P2 IADD3 R13, PT, PT, R13, 0x1, RZ ;  /* 0x000000010d0da810 */ /* 0x000fc80007ffe0ff */
[----:B------:R-:W-:Y:S02]  /*0400*/  ISETP.GE.U32.AND P1, PT, R16, R9, PT ;  /* 0x000000091000720c */ /* 0x000fe40003f26070 */
[----:B------:R-:W-:-:S04]  /*0410*/  LOP3.LUT R16, R10, 0x2, RZ, 0x3c, !PT ;  /* 0x000000020a107812 */ /* 0x000fc800078e3cff */
[----:B------:R-:W-:-:S07]  /*0420*/  ISETP.GE.AND P3, PT, R16, RZ, PT ;  /* 0x000000ff1000720c */ /* 0x000fce0003f66270 */
[----:B------:R-:W-:-:S06]  /*0430*/  @P1 VIADD R13, R13, 0x1 ;  /* 0x000000010d0d1836 */ /* 0x000fcc0000000000 */
        /* <DEDUP_REMOVED lines=11> */
[----:B------:R0:W2:Y:S01]  /*04f0*/  LDG.E R13, desc[UR6][R14.64] ;  /* 0x000000060e0d7981 */ /* 0x0000a2000c1e1900 */
[----:B------:R-:W-:Y:S02]  /*0500*/  ISETP.GT.U32.AND P2, PT, R9, R18, PT ;  /* 0x000000120900720c */ /* 0x000fe40003f44070 */
[----:B------:R-:W-:-:S04]  /*0510*/  LOP3.LUT R17, R10, 0x3, RZ, 0x3c, !PT ;  /* 0x000000030a117812 */ /* 0x000fc800078e3cff */
[----:B------:R-:W-:-:S07]  /*0520*/  ISETP.GE.AND P3, PT, R17, RZ, PT ;  /* 0x000000ff1100720c */ /* 0x000fce0003f66270 */
[----:B------:R-:W-:Y:S01]  /*0530*/  @!P2 IADD3 R18, PT, PT, R18, -R9, RZ ;  /* 0x800000091212a210 */ /* 0x000fe20007ffe0ff */
[----:B------:R-:W-:-:S03]  /*0540*/  @!P2 VIADD R16, R16, 0x1 ;  /* 0x000000011010a836 */ /* 0x000fc60000000000 */
[----:B------:R-:W-:-:S13]  /*0550*/  ISETP.GE.U32.AND P1, PT, R18, R9, PT ;  /* 0x000000091200720c */ /* 0x000fda0003f26070 */
[----:B------:R-:W-:-:S05]  /*0560*/  @P1 IADD3 R16, PT, PT, R16, 0x1, RZ ;  /* 0x0000000110101810 */ /* 0x000fca0007ffe0ff */
[----:B------:R-:W-:-:S05]  /*0570*/  @!P3 IMAD.MOV R16, RZ, RZ, -R16 ;  /* 0x000000ffff10b224 */ /* 0x000fca00078e0a10 */
[----:B------:R-:W-:-:S04]  /*0580*/  SEL R16, R12, R16, !P0 ;  /* 0x000000100c107207 */ /* 0x000fc80004000000 */
[----:B0-----:R-:W-:-:S05]  /*0590*/  IADD3 R15, PT, PT, -R16, RZ, RZ ;  /* 0x000000ff100f7210 */ /* 0x001fca0007ffe1ff */
[----:B------:R-:W-:-:S04]  /*05a0*/  IMAD R14, R10, R15, 0x3 ;  /* 0x000000030a0e7424 */ /* 0x000fc800078e020f */
[----:B------:R-:W-:-:S04]  /*05b0*/  IMAD R15, R14, UR4, R11 ;  /* 0x000000040e0f7c24 */ /* 0x000fc8000f8e020b */
[----:B------:R-:W-:-:S04]  /*05c0*/  IMAD.IADD R15, R16, 0x1, R15 ;  /* 0x00000001100f7824 */ /* 0x000fc800078e020f */
[----:B------:R-:W-:-:S04]  /*05d0*/  IMAD.WIDE R14, R15, 0x4, R4 ;  /* 0x000000040f0e7825 */ /* 0x000fc800078e0204 */
[----:B------:R-:W-:-:S05]  /*05e0*/  IMAD.HI.U32 R16, R8, 0x4, RZ ;  /* 0x0000000408107827 */ /* 0x000fca00078e00ff */
[----:B------:R-:W-:Y:S01]  /*05f0*/  IADD3 R18, PT, PT, -R16, RZ, RZ ;  /* 0x000000ff10127210 */ /* 0x000fe20007ffe1ff */
[----:B--2---:R-:W-:Y:S04]  /*0600*/  STG.E desc[UR6][R6.64+0x8], R13 ;  /* 0x0000080d06007986 */ /* 0x004fe8000c101906 */
[----:B------:R0:W2:Y:S01]  /*0610*/  LDG.E R15, desc[UR6][R14.64] ;  /* 0x000000060e0f7981 */ /* 0x0000a2000c1e1900 */
[----:B------:R-:W-:Y:S01]  /*0620*/  IMAD R18, R9, R18, 0x4 ;  /* 0x0000000409127424 */ /* 0x000fe200078e0212 */
[----:B------:R-:W-:-:S04]  /*0630*/  LOP3.LUT R17, R10, 0x4, RZ, 0x3c, !PT ;  /* 0x000000040a117812 */ /* 0x000fc800078e3cff */
[----:B------:R-:W-:Y:S02]  /*0640*/  ISETP.GT.U32.AND P2, PT, R9, R18, PT ;  /* 0x000000120900720c */ /* 0x000fe40003f44070 */
[----:B------:R-:W-:-:S11]  /*0650*/  ISETP.GE.AND P3, PT, R17, RZ, PT ;  /* 0x000000ff1100720c */ /* 0x000fd60003f66270 */
[----:B------:R-:W-:Y:S01]  /*0660*/  @!P2 IMAD.IADD R18, R18, 0x1, -R9 ;  /* 0x000000011212a824 */ /* 0x000fe200078e0a09 */
[----:B------:R-:W-:-:S04]  /*0670*/  @!P2 IADD3 R16, PT, PT, R16, 0x1, RZ ;  /* 0x000000011010a810 */ /* 0x000fc80007ffe0ff */
[----:B------:R-:W-:-:S13]  /*0680*/  ISETP.GE.U32.AND P1, PT, R18, R9, PT ;  /* 0x000000091200720c */ /* 0x000fda0003f26070 */
[----:B------:R-:W-:-:S05]  /*0690*/  @P1 VIADD R16, R16, 0x1 ;  /* 0x0000000110101836 */ /* 0x000fca0000000000 */
[----:B------:R-:W-:-:S04]  /*06a0*/  @!P3 IADD3 R16, PT, PT, -R16, RZ, RZ ;  /* 0x000000ff1010b210 */ /* 0x000fc80007ffe1ff */
[----:B------:R-:W-:-:S05]  /*06b0*/  SEL R16, R12, R16, !P0 ;  /* 0x000000100c107207 */ /* 0x000fca0004000000 */
[----:B------:R-:W-:-:S04]  /*06c0*/  IMAD.MOV R17, RZ, RZ, -R16 ;  /* 0x000000ffff117224 */ /* 0x000fc800078e0a10 */
[----:B0-----:R-:W-:-:S04]  /*06d0*/  IMAD R14, R10, R17, 0x4 ;  /* 0x000000040a0e7424 */ /* 0x001fc800078e0211 */
[----:B------:R-:W-:-:S05]  /*06e0*/  IMAD R17, R14, UR4, R11 ;  /* 0x000000040e117c24 */ /* 0x000fca000f8e020b */
[----:B------:R-:W-:-:S05]  /*06f0*/  IADD3 R17, PT, PT, R16, R17, RZ ;  /* 0x0000001110117210 */ /* 0x000fca0007ffe0ff */
[----:B------:R-:W-:-:S04]  /*0700*/  IMAD.WIDE R16, R17, 0x4, R4 ;  /* 0x0000000411107825 */ /* 0x000fc800078e0204 */
[----:B------:R-:W-:Y:S01]  /*0710*/  IMAD.HI.U32 R14, R8, 0x5, RZ ;  /* 0x00000005080e7827 */ /* 0x000fe200078e00ff */
[----:B--2---:R-:W-:Y:S04]  /*0720*/  STG.E desc[UR6][R6.64+0xc], R15 ;  /* 0x00000c0f06007986 */ /* 0x004fe8000c101906 */
[----:B------:R0:W2:Y:S01]  /*0730*/  LDG.E R17, desc[UR6][R16.64] ;  /* 0x0000000610117981 */ /* 0x0000a2000c1e1900 */
[----:B------:R-:W-:-:S04]  /*0740*/  IMAD.MOV R18, RZ, RZ, -R14 ;  /* 0x000000ffff127224 */ /* 0x000fc800078e0a0e */
[----:B------:R-:W-:-:S05]  /*0750*/  IMAD R18, R9, R18, 0x5 ;  /* 0x0000000509127424 */ /* 0x000fca00078e0212 */
        /* <DEDUP_REMOVED lines=10> */
[----:B0-----:R-:W-:-:S04]  /*0800*/  IMAD R16, R10, R19, 0x5 ;  /* 0x000000050a107424 */ /* 0x001fc800078e0213 */
[----:B------:R-:W-:-:S04]  /*0810*/  IMAD R19, R16, UR4, R11 ;  /* 0x0000000410137c24 */ /* 0x000fc8000f8e020b */
[----:B------:R-:W-:-:S04]  /*0820*/  IMAD.IADD R19, R14, 0x1, R19 ;  /* 0x000000010e137824 */ /* 0x000fc800078e0213 */
[----:B------:R-:W-:-:S04]  /*0830*/  IMAD.WIDE R18, R19, 0x4, R4 ;  /* 0x0000000413127825 */ /* 0x000fc800078e0204 */
[----:B------:R-:W-:Y:S01]  /*0840*/  IMAD.HI.U32 R14, R8, 0x6, RZ ;  /* 0x00000006080e7827 */ /* 0x000fe200078e00ff */
[----:B--2---:R-:W-:Y:S04]  /*0850*/  STG.E desc[UR6][R6.64+0x10], R17 ;  /* 0x0000101106007986 */ /* 0x004fe8000c101906 */
[----:B------:R-:W2:Y:S01]  /*0860*/  LDG.E R19, desc[UR6][R18.64] ;  /* 0x0000000612137981 */ /* 0x000ea2000c1e1900 */
[----:B------:R-:W-:-:S05]  /*0870*/  IADD3 R16, PT, PT, -R14, RZ, RZ ;  /* 0x000000ff0e107210 */ /* 0x000fca0007ffe1ff */
[----:B------:R-:W-:-:S05]  /*0880*/  IMAD R16, R9, R16, 0x6 ;  /* 0x0000000609107424 */ /* 0x000fca00078e0210 */
[----:B------:R-:W-:-:S13]  /*0890*/  ISETP.GT.U32.AND P2, PT, R9, R16, PT ;  /* 0x000000100900720c */ /* 0x000fda0003f44070 */
        /* <DEDUP_REMOVED lines=8> */
[----:B------:R-:W-:-:S04]  /*0920*/  IMAD.MOV R21, RZ, RZ, -R14 ;  /* 0x000000ffff157224 */ /* 0x000fc800078e0a0e */
[----:B------:R-:W-:-:S04]  /*0930*/  IMAD R16, R10, R21, 0x6 ;  /* 0x000000060a107424 */ /* 0x000fc800078e0215 */
[----:B------:R-:W-:-:S05]  /*0940*/  IMAD R21, R16, UR4, R11 ;  /* 0x0000000410157c24 */ /* 0x000fca000f8e020b */
[----:B------:R-:W-:-:S05]  /*0950*/  IADD3 R21, PT, PT, R14, R21, RZ ;  /* 0x000000150e157210 */ /* 0x000fca0007ffe0ff */
[----:B------:R-:W-:Y:S01]  /*0960*/  IMAD.WIDE R20, R21, 0x4, R4 ;  /* 0x0000000415147825 */ /* 0x000fe200078e0204 */
[----:B--2---:R-:W-:Y:S05]  /*0970*/  STG.E desc[UR6][R6.64+0x14], R19 ;  /* 0x0000141306007986 */ /* 0x004fea000c101906 */
[----:B------:R-:W2:Y:S01]  /*0980*/  LDG.E R21, desc[UR6][R20.64] ;  /* 0x0000000614157981 */ /* 0x000ea2000c1e1900 */
[----:B------:R-:W-:-:S04]  /*0990*/  IMAD.HI.U32 R8, R8, 0x7, RZ ;  /* 0x0000000708087827 */ /* 0x000fc800078e00ff */
        /* <DEDUP_REMOVED lines=28> */
[----:B------:R-:W-:Y:S04]  /*0b60*/  STS [R0+0xc], R15 ;  /* 0x00000c0f00007388 */ /* 0x000fe80000000800 */
[----:B------:R-:W-:Y:S04]  /*0b70*/  STS [R0+0x10], R17 ;  /* 0x0000101100007388 */ /* 0x000fe80000000800 */
[----:B------:R-:W-:Y:S04]  /*0b80*/  STS [R0+0x14], R19 ;  /* 0x0000141300007388 */ /* 0x000fe80000000800 */
[----:B------:R-:W-:Y:S04]  /*0b90*/  STS [R0+0x18], R21 ;  /* 0x0000181500007388 */ /* 0x000fe80000000800 */
[----:B--2---:R-:W-:Y:S04]  /*0ba0*/  STG.E desc[UR6][R6.64+0x1c], R5 ;  /* 0x00001c0506007986 */ /* 0x004fe8000c101906 */
[----:B------:R-:W-:Y:S01]  /*0bb0*/  STS [R0+0x1c], R5 ;  /* 0x00001c0500007388 */ /* 0x000fe20000000800 */
[----:B------:R-:W-:Y:S05]  /*0bc0*/  EXIT ;  /* 0x000000000000794d */ /* 0x000fea0003800000 */
.L_x_10:
        /* <DEDUP_REMOVED lines=11> */
.L_x_41:


//--------------------- .text.copykernelAoS_trans_multi32_32bit_4 --------------------------
	.section	.text.copykernelAoS_trans_multi32_32bit_4,"ax",@progbits
	.align	128
        .global         copykernelAoS_trans_multi32_32bit_4
        .type           copykernelAoS_trans_multi32_32bit_4,@function
        .size           copykernelAoS_trans_multi32_32bit_4,(.L_x_42 - copykernelAoS_trans_multi32_32bit_4)
        .other          copykernelAoS_trans_multi32_32bit_4,@"STO_CUDA_ENTRY STV_DEFAULT"
copykernelAoS_trans_multi32_32bit_4:
.text.copykernelAoS_trans_multi32_32bit_4:
        /* <DEDUP_REMOVED lines=21> */
[----:B------:R-:W0:Y:S01]  /*0150*/  LDCU UR4, c[0x0][0x39c] ;  /* 0x00007380ff0477ac */ /* 0x000e220008000800 */
[----:B------:R-:W-:Y:S01]  /*0160*/  IMAD.HI.U32 R5, R3, R5, R2 ;  /* 0x0000000503057227 */ /* 0x000fe200078e0002 */
[----:B------:R-:W-:-:S03]  /*0170*/  LOP3.LUT R2, R0, 0x4, RZ, 0x3c, !PT ;  /* 0x0000000400027812 */ /* 0x000fc600078e3cff */
        /* <DEDUP_REMOVED lines=11> */
[----:B------:R-:W-:-:S04]  /*0230*/  ISETP.NE.AND P0, PT, R0, RZ, PT ;  /* 0x000000ff0000720c */ /* 0x000fc80003f05270 */
[----:B------:R-:W-:-:S04]  /*0240*/  @!P2 IADD3 R7, PT, PT, -R7, RZ, RZ ;  /* 0x000000ff0707a210 */ /* 0x000fc80007ffe1ff */
[----:B------:R-:W-:-:S05]  /*0250*/  SEL R9, R8, R7, !P0 ;  /* 0x0000000708097207 */ /* 0x000fca0004000000 */
[----:B------:R-:W-:-:S04]  /*0260*/  IMAD R9, R12, R9, RZ ;  /* 0x000000090c097224 */ /* 0x000fc800078e02ff */
[----:B-1----:R-:W-:-:S05]  /*0270*/  IMAD.WIDE R10, R9, 0x4, R2 ;  /* 0x00000004090a7825 */ /* 0x002fca00078e0202 */
[----:B--2---:R1:W2:Y:S01]  /*0280*/  LDG.E R13, desc[UR6][R10.64] ;  /* 0x000000060a0d7981 */ /* 0x0042a2000c1e1900 */
[C---:B------:R-:W-:Y:S02]  /*0290*/  ISETP.GT.U32.AND P1, PT, R4.reuse, 0x1, PT ;  /* 0x000000010400780c */ /* 0x040fe40003f24070 */
[----:B------:R-:W-:Y:S02]  /*02a0*/  IADD3 R6, PT, PT, -R4, 0x1, RZ ;  /* 0x0000000104067810 */ /* 0x000fe40007ffe1ff */
[----:B------:R-:W-:Y:S02]  /*02b0*/  IADD3 R16, PT, PT, R0, 0x1, RZ ;  /* 0x0000000100107810 */ /* 0x000fe40007ffe0ff */
[----:B------:R-:W-:Y:S02]  /*02c0*/  SEL R15, R6, 0x1, !P1 ;  /* 0x00000001060f7807 */ /* 0x000fe40004800000 */
[----:B------:R-:W3:Y:S01]  /*02d0*/  LDC.64 R6, c[0x0][0x390] ;  /* 0x0000e400ff067b82 */ /* 0x000ee20000000a00 */
[----:B-1----:R-:W-:Y:S01]  /*02e0*/  IMAD.SHL.U32 R11, R12, 0x4, RZ ;  /* 0x000000040c0b7824 */ /* 0x002fe200078e00ff */
[----:B------:R-:W-:-:S13]  /*02f0*/  ISETP.GT.U32.AND P1, PT, R4, R15, PT ;  /* 0x0000000f0400720c */ /* 0x000fda0003f24070 */
[----:B------:R-:W-:Y:S01]  /*0300*/  @!P1 IMAD.IADD R15, R15, 0x1, -R4 ;  /* 0x000000010f0f9824 */ /* 0x000fe200078e0a04 */
[----:B------:R-:W-:-:S04]  /*0310*/  ISETP.GE.U32.AND P1, PT, R16, 0x3, PT ;  /* 0x000000031000780c */ /* 0x000fc80003f26070 */
[----:B------:R-:W-:Y:S02]  /*0320*/  SEL R14, R8, R15, !P0 ;  /* 0x0000000f080e7207 */ /* 0x000fe40004000000 */
[----:B------:R-:W-:Y:S01]  /*0330*/  SEL R15, R0, RZ, !P1 ;  /* 0x000000ff000f7207 */ /* 0x000fe20004800000 */
[----:B---3--:R-:W-:-:S04]  /*0340*/  IMAD.WIDE R6, R11, 0x4, R6 ;  /* 0x000000040b067825 */ /* 0x008fc800078e0206 */
[----:B0-----:R-:W-:-:S05]  /*0350*/  IMAD R14, R14, UR4, R9 ;  /* 0x000000040e0e7c24 */ /* 0x001fca000f8e0209 */
[----:B------:R-:W-:-:S05]  /*0360*/  IADD3 R15, PT, PT, R14, R15, RZ ;  /* 0x0000000f0e0f7210 */ /* 0x000fca0007ffe0ff */
[----:B------:R-:W-:-:S04]  /*0370*/  IMAD.WIDE R10, R15, 0x4, R2 ;  /* 0x000000040f0a7825 */ /* 0x000fc800078e0202 */
[----:B------:R-:W-:-:S04]  /*0380*/  IMAD.HI.U32 R12, R5, 0x2, RZ ;  /* 0x00000002050c7827 */ /* 0x000fc800078e00ff */
[----:B------:R-:W-:-:S04]  /*0390*/  IMAD.MOV R17, RZ, RZ, -R12 ;  /* 0x000000ffff117224 */ /* 0x000fc800078e0a0c */
[----:B------:R-:W-:-:S05]  /*03a0*/  IMAD R17, R4, R17, 0x2 ;  /* 0x0000000204117424 */ /* 0x000fca00078e0211 */
[----:B------:R-:W-:Y:S01]  /*03b0*/  ISETP.GT.U32.AND P2, PT, R4, R17, PT ;  /* 0x000000110400720c */ /* 0x000fe20003f44070 */
[----:B--2---:R0:W-:Y:S04]  /*03c0*/  STG.E desc[UR6][R6.64], R13 ;  /* 0x0000000d06007986 */ /* 0x0041e8000c101906 */
[----:B------:R1:W2:Y:S08]  /*03d0*/  LDG.E R15, desc[UR6][R10.64] ;  /* 0x000000060a0f7981 */ /* 0x0002b0000c1e1900 */
[----:B------:R-:W-:Y:S01]  /*03e0*/  @!P2 IADD3 R17, PT, PT, R17, -R4, RZ ;  /* 0x800000041111a210 */ /* 0x000fe20007ffe0ff */
[----:B------:R-:W-:Y:S01]  /*03f0*/  @!P2 VIADD R12, R12, 0x1 ;  /* 0x000000010c0ca836 */ /* 0x000fe20000000000 */
[----:B------:R-:W-:-:S02]  /*0400*/  LOP3.LUT R14, R0, 0x2, RZ, 0x3c, !PT ;  /* 0x00000002000e7812 */ /* 0x000fc400078e3cff */
[----:B------:R-:W-:Y:S02]  /*0410*/  ISETP.GE.U32.AND P1, PT, R17, R4, PT ;  /* 0x000000041100720c */ /* 0x000fe40003f26070 */
[----:B------:R-:W-:-:S11]  /*0420*/  ISETP.GE.AND P3, PT, R14, RZ, PT ;  /* 0x000000ff0e00720c */ /* 0x000fd60003f66270 */
[----:B------:R-:W-:-:S05]  /*0430*/  @P1 IADD3 R12, PT, PT, R12, 0x1, RZ ;  /* 0x000000010c0c1810 */ /* 0x000fca0007ffe0ff */
[----:B------:R-:W-:-:S05]  /*0440*/  @!P3 IMAD.MOV R12, RZ, RZ, -R12 ;  /* 0x000000ffff0cb224 */ /* 0x000fca00078e0a0c */
[----:B------:R-:W-:-:S04]  /*0450*/  SEL R12, R8, R12, !P0 ;  /* 0x0000000c080c7207 */ /* 0x000fc80004000000 */
[----:B-1----:R-:W-:-:S05]  /*0460*/  IADD3 R11, PT, PT, -R12, RZ, RZ ;  /* 0x000000ff0c0b7210 */ /* 0x002fca0007ffe1ff */
[----:B------:R-:W-:-:S04]  /*0470*/  IMAD R10, R0, R11, 0x2 ;  /* 0x00000002000a7424 */ /* 0x000fc800078e020b */
[----:B------:R-:W-:-:S04]  /*0480*/  IMAD R11, R10, UR4, R9 ;  /* 0x000000040a0b7c24 */ /* 0x000fc8000f8e0209 */
[----:B------:R-:W-:-:S04]  /*0490*/  IMAD.IADD R11, R12, 0x1, R11 ;  /* 0x000000010c0b7824 */ /* 0x000fc800078e020b */
[----:B------:R-:W-:-:S04]  /*04a0*/  IMAD.WIDE R10, R11, 0x4, R2 ;  /* 0x000000040b0a7825 */ /* 0x000fc800078e0202 */
[----:B------:R-:W-:-:S05]  /*04b0*/  IMAD.HI.U32 R5, R5, 0x3, RZ ;  /* 0x0000000305057827 */ /* 0x000fca00078e00ff */
[----:B0-----:R-:W-:-:S05]  /*04c0*/  IADD3 R13, PT, PT, -R5, RZ, RZ ;  /* 0x000000ff050d7210 */ /* 0x001fca0007ffe1ff */
[C---:B------:R-:W-:Y:S01]  /*04d0*/  IMAD R13, R4.reuse, R13, 0x3 ;  /* 0x00000003040d7424 */ /* 0x040fe200078e020d */
[----:B--2---:R-:W-:Y:S04]  /*04e0*/  STG.E desc[UR6][R6.64+0x4], R15 ;  /* 0x0000040f06007986 */ /* 0x004fe8000c101906 */
[----:B------:R-:W2:Y:S01]  /*04f0*/  LDG.E R11, desc[UR6][R10.64] ;  /* 0x000000060a0b7981 */ /* 0x000ea2000c1e1900 */
        /* <DEDUP_REMOVED lines=15> */
[----:B------:R-:W2:Y:S04]  /*05f0*/  LDG.E R3, desc[UR6][R2.64] ;  /* 0x0000000602037981 */ /* 0x000ea8000c1e1900 */
[----:B--2---:R-:W-:Y:S01]  /*0600*/  STG.E desc[UR6][R6.64+0xc], R3 ;  /* 0x00000c0306007986 */ /* 0x004fe2000c101906 */
[----:B------:R-:W-:Y:S05]  /*0610*/  EXIT ;  /* 0x000000000000794d */ /* 0x000fea0003800000 */
.L_x_11:
        /* <DEDUP_REMOVED lines=14> */
.L_x_42:


//--------------------- .text.copykernelAoS_trans_multi32_32bit_8 --------------------------
	.section	.text.copykernelAoS_trans_multi32_32bit_8,"ax",@progbits
	.align	128
        .global         copykernelAoS_trans_multi32_32bit_8
        .type           copykernelAoS_trans_multi32_32bit_8,@function
        .size           copykernelAoS_trans_multi32_32bit_8,(.L_x_43 - copykernelAoS_trans_multi32_32bit_8)
        .other          copykernelAoS_trans_multi32_32bit_8,@"STO_CUDA_ENTRY STV_DEFAULT"
copykernelAoS_trans_multi32_32bit_8:
.text.copykernelAoS_trans_multi32_32bit_8:
        /* <DEDUP_REMOVED lines=15> */
[----:B------:R-:W-:-:S05]  /*00f0*/  LOP3.LUT R6, RZ, R4, RZ, 0x33, !PT ;  /* 0x00000004ff067212 */ /* 0x000fca00078e33ff */
[----:B------:R0:W4:Y:S02]  /*0100*/  F2I.FTZ.U32.TRUNC.NTZ R3, R2 ;  /* 0x0000000200037305 */ /* 0x000124000021f000 */
[----:B0-----:R-:W-:Y:S02]  /*0110*/  HFMA2 R2, -RZ, RZ, 0, 0 ;  /* 0x00000000ff027431 */ /* 0x001fe400000001ff */
[----:B----4-:R-:W-:-:S04]  /*0120*/  IMAD.MOV R5, RZ, RZ, -R3 ;  /* 0x000000ffff057224 */ /* 0x010fc800078e0a03 */
[----:B------:R-:W-:-:S04]  /*0130*/  IMAD R5, R5, R0, RZ ;  /* 0x0000000005057224 */ /* 0x000fc800078e02ff */
[----:B------:R-:W-:Y:S01]  /*0140*/  IMAD.HI.U32 R5, R3, R5, R2 ;  /* 0x0000000503057227 */ /* 0x000fe200078e0002 */
[----:B------:R-:W-:-:S04]  /*0150*/  LOP3.LUT R2, R4, 0x8, RZ, 0x3c, !PT ;  /* 0x0000000804027812 */ /* 0x000fc800078e3cff */
[----:B------:R-:W-:Y:S01]  /*0160*/  ISETP.GE.AND P2, PT, R2, RZ, PT ;  /* 0x000000ff0200720c */ /* 0x000fe20003f46270 */
[----:B------:R-:W-:-:S04]  /*0170*/  IMAD.HI.U32 R7, R5, 0x8, RZ ;  /* 0x0000000805077827 */ /* 0x000fc800078e00ff */
[----:B------:R-:W-:-:S04]  /*0180*/  IMAD.MOV R3, RZ, RZ, -R7 ;  /* 0x000000ffff037224 */ /* 0x000fc800078e0a07 */
[----:B------:R-:W-:-:S05]  /*0190*/  IMAD R3, R0, R3, 0x8 ;  /* 0x0000000800037424 */ /* 0x000fca00078e0203 */
[----:B------:R-:W-:-:S13]  /*01a0*/  ISETP.GT.U32.AND P1, PT, R0, R3, PT ;  /* 0x000000030000720c */ /* 0x000fda0003f24070 */
[----:B------:R-:W-:Y:S01]  /*01b0*/  @!P1 IADD3 R3, PT, PT, R3, -R0, RZ ;  /* 0x8000000003039210 */ /* 0x000fe20007ffe0ff */
[----:B------:R-:W-:-:S03]  /*01c0*/  @!P1 VIADD R7, R7, 0x1 ;  /* 0x0000000107079836 */ /* 0x000fc60000000000 */
[----:B------:R-:W-:Y:S02]  /*01d0*/  ISETP.GE.U32.AND P0, PT, R3, R0, PT ;  /* 0x000000000300720c */ /* 0x000fe40003f06070 */
[----:B------:R-:W0:Y:S11]  /*01e0*/  LDC.64 R2, c[0x0][0x380] ;  /* 0x0000e000ff027b82 */ /* 0x000e360000000a00 */
[----:B------:R-:W-:-:S02]  /*01f0*/  @P0 IADD3 R7, PT, PT, R7, 0x1, RZ ;  /* 0x0000000107070810 */ /* 0x000fc40007ffe0ff */
[----:B------:R-:W-:-:S03]  /*0200*/  ISETP.NE.AND P0, PT, R4, RZ, PT ;  /* 0x000000ff0400720c */ /* 0x000fc60003f05270 */
[----:B------:R-:W-:Y:S02]  /*0210*/  IMAD.MOV.U32 R9, RZ, RZ, R7 ;  /* 0x000000ffff097224 */ /* 0x000fe400078e0007 */
[----:B-1----:R-:W-:-:S03]  /*0220*/  IMAD R7, R8, UR4, R11 ;  /* 0x0000000408077c24 */ /* 0x002fc6000f8e020b */
[----:B------:R-:W-:Y:S01]  /*0230*/  @!P2 IADD3 R9, PT, PT, -R9, RZ, RZ ;  /* 0x000000ff0909a210 */ /* 0x000fe20007ffe1ff */
[----:B---3--:R-:W-:Y:S01]  /*0240*/  IMAD R12, R7, UR8, R12 ;  /* 0x00000008070c7c24 */ /* 0x008fe2000f8e020c */
[----:B------:R-:W-:Y:S01]  /*0250*/  ISETP.GT.U32.AND P1, PT, R0, 0x1, PT ;  /* 0x000000010000780c */ /* 0x000fe20003f24070 */
[----:B------:R-:W1:Y:S01]  /*0260*/  LDCU UR4, c[0x0][0x39c] ;  /* 0x00007380ff0477ac */ /* 0x000e620008000800 */
[----:B------:R-:W-:-:S05]  /*0270*/  SEL R9, R6, R9, !P0 ;  /* 0x0000000906097207 */ /* 0x000fca0004000000 */
[----:B------:R-:W-:-:S04]  /*0280*/  IMAD R7, R12, R9, RZ ;  /* 0x000000090c077224 */ /* 0x000fc800078e02ff */
[----:B0-----:R-:W-:-:S05]  /*0290*/  IMAD.WIDE R10, R7, 0x4, R2 ;  /* 0x00000004070a7825 */ /* 0x001fca00078e0202 */
[----:B--2---:R0:W2:Y:S01]  /*02a0*/  LDG.E R13, desc[UR6][R10.64] ;  /* 0x000000060a0d7981 */ /* 0x0040a2000c1e1900 */
[----:B------:R-:W-:Y:S02]  /*02b0*/  IADD3 R8, PT, PT, -R0, 0x1, RZ ;  /* 0x0000000100087810 */ /* 0x000fe40007ffe1ff */
[----:B------:R-:W-:Y:S02]  /*02c0*/  IADD3 R16, PT, PT, R4, 0x1, RZ ;  /* 0x0000000104107810 */ /* 0x000fe40007ffe0ff */
[----:B------:R-:W-:Y:S02]  /*02d0*/  SEL R15, R8, 0x1, !P1 ;  /* 0x00000001080f7807 */ /* 0x000fe40004800000 */
[----:B------:R-:W3:Y:S02]  /*02e0*/  LDC.64 R8, c[0x0][0x390] ;  /* 0x0000e400ff087b82 */ /* 0x000ee40000000a00 */
[----:B------:R-:W-:Y:S01]  /*02f0*/  ISETP.GT.U32.AND P1, PT, R0, R15, PT ;  /* 0x0000000f0000720c */ /* 0x000fe20003f24070 */
[----:B0-----:R-:W-:-:S12]  /*0300*/  IMAD.SHL.U32 R11, R12, 0x8, RZ ;  /* 0x000000080c0b7824 */ /* 0x001fd800078e00ff */
[----:B------:R-:W-:Y:S01]  /*0310*/  @!P1 IMAD.IADD R15, R15, 0x1, -R0 ;  /* 0x000000010f0f9824 */ /* 0x000fe200078e0a00 */
[----:B------:R-:W-:-:S04]  /*0320*/  ISETP.GE.U32.AND P1, PT, R16, 0x3, PT ;  /* 0x000000031000780c */ /* 0x000fc80003f26070 */
[----:B------:R-:W-:Y:S02]  /*0330*/  SEL R14, R6, R15, !P0 ;  /* 0x0000000f060e7207 */ /* 0x000fe40004000000 */
[----:B------:R-:W-:Y:S01]  /*0340*/  SEL R15, R4, RZ, !P1 ;  /* 0x000000ff040f7207 */ /* 0x000fe20004800000 */
[----:B---3--:R-:W-:-:S04]  /*0350*/  IMAD.WIDE R8, R11, 0x4, R8 ;  /* 0x000000040b087825 */ /* 0x008fc800078e0208 */
[----:B-1----:R-:W-:-:S05]  /*0360*/  IMAD R14, R14, UR4, R7 ;  /* 0x000000040e0e7c24 */ /* 0x002fca000f8e0207 */
        /* <DEDUP_REMOVED lines=22> */
[----:B------:R-:W-:-:S05]  /*04d0*/  IADD3 R17, PT, PT, -R12, RZ, RZ ;  /* 0x000000ff0c117210 */ /* 0x000fca0007ffe1ff */
[C---:B------:R-:W-:Y:S01]  /*04e0*/  IMAD R17, R0.reuse, R17, 0x3 ;  /* 0x0000000300117424 */ /* 0x040fe200078e0211 */
[----:B--2---:R1:W-:Y:S04]  /*04f0*/  STG.E desc[UR6][R8.64+0x4], R15 ;  /* 0x0000040f08007986 */ /* 0x0043e8000c101906 */
[----:B0-----:R0:W2:Y:S01]  /*0500*/  LDG.E R13, desc[UR6][R10.64] ;  /* 0x000000060a0d7981 */ /* 0x0010a2000c1e1900 */
[----:B------:R-:W-:Y:S02]  /*0510*/  ISETP.GT.U32.AND P2, PT, R0, R17, PT ;  /* 0x000000110000720c */ /* 0x000fe40003f44070 */
[----:B------:R-:W-:-:S04]  /*0520*/  LOP3.LUT R14, R4, 0x3, RZ, 0x3c, !PT ;  /* 0x00000003040e7812 */ /* 0x000fc800078e3cff */
[----:B------:R-:W-:-:S07]  /*0530*/  ISETP.GE.AND P3, PT, R14, RZ, PT ;  /* 0x000000ff0e00720c */ /* 0x000fce0003f66270 */
[----:B------:R-:W-:Y:S01]  /*0540*/  @!P2 IMAD.IADD R17, R17, 0x1, -R0 ;  /* 0x000000011111a824 */ /* 0x000fe200078e0a00 */
[----:B------:R-:W-:-:S04]  /*0550*/  @!P2 IADD3 R12, PT, PT, R12, 0x1, RZ ;  /* 0x000000010c0ca810 */ /* 0x000fc80007ffe0ff */
[----:B------:R-:W-:-:S13]  /*0560*/  ISETP.GE.U32.AND P1, PT, R17, R0, PT ;  /* 0x000000001100720c */ /* 0x000fda0003f26070 */
        /* <DEDUP_REMOVED lines=9> */
[----:B------:R-:W-:Y:S01]  /*0600*/  IMAD.MOV R17, RZ, RZ, -R12 ;  /* 0x000000ffff117224 */ /* 0x000fe200078e0a0c */
[----:B--2---:R0:W-:Y:S04]  /*0610*/  STG.E desc[UR6][R8.64+0x8], R13 ;  /* 0x0000080d08007986 */ /* 0x0041e8000c101906 */
[----:B-1----:R1:W2:Y:S01]  /*0620*/  LDG.E R15, desc[UR6][R10.64] ;  /* 0x000000060a0f7981 */ /* 0x0022a2000c1e1900 */
[----:B------:R-:W-:Y:S01]  /*0630*/  IMAD R17, R0, R17, 0x4 ;  /* 0x0000000400117424 */ /* 0x000fe200078e0211 */
[----:B------:R-:W-:-:S04]  /*0640*/  LOP3.LUT R14, R4, 0x4, RZ, 0x3c, !PT ;  /* 0x00000004040e7812 */ /* 0x000fc800078e3cff */
[----:B------:R-:W-:Y:S02]  /*0650*/  ISETP.GT.U32.AND P2, PT, R0, R17, PT ;  /* 0x000000110000720c */ /* 0x000fe40003f44070 */
[----:B------:R-:W-:-:S11]  /*0660*/  ISETP.GE.AND P3, PT, R14, RZ, PT ;  /* 0x000000ff0e00720c */ /* 0x000fd60003f66270 */
[----:B------:R-:W-:Y:S01]  /*0670*/  @!P2 IADD3 R17, PT, PT, R17, -R0, RZ ;  /* 0x800000001111a210 */ /* 0x000fe20007ffe0ff */
[----:B------:R-:W-:-:S03]  /*0680*/  @!P2 VIADD R12, R12, 0x1 ;  /* 0x000000010c0ca836 */ /* 0x000fc60000000000 */
[----:B------:R-:W-:-:S13]  /*0690*/  ISETP.GE.U32.AND P1, PT, R17, R0, PT ;  /* 0x000000001100720c */ /* 0x000fda0003f26070 */
        /* <DEDUP_REMOVED lines=9> */
[----:B------:R-:W-:Y:S01]  /*0730*/  IADD3 R17, PT, PT, -R12, RZ, RZ ;  /* 0x000000ff0c117210 */ /* 0x000fe20007ffe1ff */
[----:B--2---:R1:W-:Y:S04]  /*0740*/  STG.E desc[UR6][R8.64+0xc], R15 ;  /* 0x00000c0f08007986 */ /* 0x0043e8000c101906 */
[----:B0-----:R0:W2:Y:S01]  /*0750*/  LDG.E R13, desc[UR6][R10.64] ;  /* 0x000000060a0d7981 */ /* 0x0010a2000c1e1900 */
        /* <DEDUP_REMOVED lines=15> */
[----:B------:R-:W-:Y:S01]  /*0850*/  IMAD.HI.U32 R12, R5, 0x6, RZ ;  /* 0x00000006050c7827 */ /* 0x000fe200078e00ff */
[----:B--2---:R0:W-:Y:S04]  /*0860*/  STG.E desc[UR6][R8.64+0x10], R13 ;  /* 0x0000100d08007986 */ /* 0x0041e8000c101906 */
[----:B-1----:R1:W2:Y:S01]  /*0870*/  LDG.E R15, desc[UR6][R10.64] ;  /* 0x000000060a0f7981 */ /* 0x0022a2000c1e1900 */
[----:B------:R-:W-:Y:S01]  /*0880*/  IMAD.MOV R17, RZ, RZ, -R12 ;  /* 0x000000ffff117224 */ /* 0x000fe200078e0a0c */
[----:B------:R-:W-:-:S03]  /*0890*/  LOP3.LUT R14, R4, 0x6, RZ, 0x3c, !PT ;  /* 0x00000006040e7812 */ /* 0x000fc600078e3cff */
[----:B------:R-:W-:Y:S01]  /*08a0*/  IMAD R17, R0, R17, 0x6 ;  /* 0x0000000600117424 */ /* 0x000fe200078e0211 */
        /* <DEDUP_REMOVED lines=13> */
[----:B------:R-:W-:Y:S01]  /*0980*/  IMAD.HI.U32 R5, R5, 0x7, RZ ;  /* 0x0000000705057827 */ /* 0x000fe200078e00ff */
[----:B--2---:R-:W-:Y:S04]  /*0990*/  STG.E desc[UR6][R8.64+0x14], R15 ;  /* 0x0000140f08007986 */ /* 0x004fe8000c101906 */
[----:B------:R-:W2:Y:S01]  /*09a0*/  LDG.E R11, desc[UR6][R10.64] ;  /* 0x000000060a0b7981 */ /* 0x000ea2000c1e1900 */
[----:B0-----:R-:W-:-:S05]  /*09b0*/  IADD3 R13, PT, PT, -R5, RZ, RZ ;  /* 0x000000ff050d7210 */ /* 0x001fca0007ffe1ff */
        /* <DEDUP_REMOVED lines=19> */
.L_x_12:
        /* <DEDUP_REMOVED lines=9> */
.L_x_43:


//--------------------- .text.copykernelAoS_trans_multi_batch32_32bit --------------------------
	.section	.text.copykernelAoS_trans_multi_batch32_32bit,"ax",@progbits
	.align	128
        .global         copykernelAoS_trans_multi_batch32_32bit
        .type           copykernelAoS_trans_multi_batch32_32bit,@function
        .size           copykernelAoS_trans_multi_batch32_32bit,(.L_x_44 - copykernelAoS_trans_multi_batch32_32bit)
        .other          copykernelAoS_trans_multi_batch32_32bit,@"STO_CUDA_ENTRY STV_DEFAULT"
copykernelAoS_trans_multi_batch32_32bit:
.text.copykernelAoS_trans_multi_batch32_32bit:
[----:B------:R-:W-:Y:S08]  /*0000*/  LDC R1, c[0x0][0x37c] ;  /* 0x0000df00ff017b82 */ /* 0x000ff00000000800 */
[----:B------:R-:W0:Y:S01]  /*0010*/  LDC.64 R6, c[0x0][0x3a0] ;  /* 0x0000e800ff067b82 */ /* 0x000e220000000a00 */
[----:B------:R-:W1:Y:S01]  /*0020*/  LDCU UR4, c[0x0][0x39c] ;  /* 0x00007380ff0477ac */ /* 0x000e620008000800 */
[----:B------:R-:W2:Y:S01]  /*0030*/  S2R R8, SR_TID.X ;  /* 0x0000000000087919 */ /* 0x000ea20000002100 */
[----:B------:R-:W3:Y:S05]  /*0040*/  LDCU UR6, c[0x0][0x370] ;  /* 0x00006e00ff0677ac */ /* 0x000eea0008000800 */
[----:B------:R-:W-:Y:S01]  /*0050*/  S2UR UR5, SR_CTAID.Y ;  /* 0x00000000000579c3 */ /* 0x000fe20000002600 */
[----:B------:R-:W2:Y:S01]  /*0060*/  LDCU UR7, c[0x0][0x360] ;  /* 0x00006c00ff0777ac */ /* 0x000ea20008000800 */
[----:B0-----:R-:W-:Y:S01]  /*0070*/  IABS R5, R7 ;  /* 0x0000000700057213 */ /* 0x001fe20000000000 */
[----:B-1----:R-:W-:-:S05]  /*0080*/  IMAD R6, R6, UR4, RZ ;  /* 0x0000000406067c24 */ /* 0x002fca000f8e02ff */
[----:B------:R-:W3:Y:S01]  /*0090*/  S2UR UR4, SR_CTAID.X ;  /* 0x00000000000479c3 */ /* 0x000ee20000002500 */
[----:B------:R-:W0:Y:S08]  /*00a0*/  I2F.RP R0, R5 ;  /* 0x0000000500007306 */ /* 0x000e300000209400 */
[----:B0-----:R-:W0:Y:S01]  /*00b0*/  MUFU.RCP R0, R0 ;  /* 0x0000000000007308 */ /* 0x001e220000001000 */
[----:B---3--:R-:W-:Y:S01]  /*00c0*/  UIMAD UR4, UR5, UR6, UR4 ;  /* 0x00000006050472a4 */ /* 0x008fe2000f8e0204 */
[----:B0-----:R-:W-:-:S06]  /*00d0*/  VIADD R2, R0, 0xffffffe ;  /* 0x0ffffffe00027836 */ /* 0x001fcc0000000000 */
[----:B------:R0:W1:Y:S02]  /*00e0*/  F2I.FTZ.U32.TRUNC.NTZ R3, R2 ;  /* 0x0000000200037305 */ /* 0x000064000021f000 */
[----:B0-----:R-:W-:Y:S02]  /*00f0*/  HFMA2 R2, -RZ, RZ, 0, 0 ;  /* 0x00000000ff027431 */ /* 0x001fe400000001ff */
[----:B-1----:R-:W-:-:S04]  /*0100*/  IMAD.MOV R4, RZ, RZ, -R3 ;  /* 0x000000ffff047224 */ /* 0x002fc800078e0a03 */
[----:B------:R-:W-:Y:S01]  /*0110*/  IMAD R9, R4, R5, RZ ;  /* 0x0000000504097224 */ /* 0x000fe200078e02ff */
[----:B------:R-:W-:Y:S02]  /*0120*/  IABS R4, R6 ;  /* 0x0000000600047213 */ /* 0x000fe40000000000 */
[----:B------:R-:W-:Y:S01]  /*0130*/  LOP3.LUT R6, R6, R7, RZ, 0x3c, !PT ;  /* 0x0000000706067212 */ /* 0x000fe200078e3cff */
[----:B------:R-:W-:-:S03]  /*0140*/  IMAD.HI.U32 R3, R3, R9, R2 ;  /* 0x0000000903037227 */ /* 0x000fc600078e0002 */
[----:B------:R-:W-:-:S03]  /*0150*/  ISETP.GE.AND P2, PT, R6, RZ, PT ;  /* 0x000000ff0600720c */ /* 0x000fc60003f46270 */
[----:B------:R-:W-:Y:S02]  /*0160*/  IMAD.HI.U32 R0, R3, R4, RZ ;  /* 0x0000000403007227 */ /* 0x000fe400078e00ff */
[----:B------:R-:W0:Y:S02]  /*0170*/  S2R R3, SR_TID.Y ;  /* 0x0000000000037919 */ /* 0x000e240000002200 */
[----:B------:R-:W-:-:S04]  /*0180*/  IMAD.MOV R2, RZ, RZ, -R0 ;  /* 0x000000ffff027224 */ /* 0x000fc800078e0a00 */
[C---:B------:R-:W-:Y:S02]  /*0190*/  IMAD R2, R5.reuse, R2, R4 ;  /* 0x0000000205027224 */ /* 0x040fe400078e0204 */
[----:B------:R-:W0:Y:S01]  /*01a0*/  LDC R4, c[0x0][0x364] ;  /* 0x0000d900ff047b82 */ /* 0x000e220000000800 */
[----:B------:R-:W1:Y:S02]  /*01b0*/  LDCU UR8, c[0x0][0x374] ;  /* 0x00006e80ff0877ac */ /* 0x000e640008000800 */
[----:B------:R-:W-:-:S13]  /*01c0*/  ISETP.GT.U32.AND P1, PT, R5, R2, PT ;  /* 0x000000020500720c */ /* 0x000fda0003f24070 */
[----:B------:R-:W-:Y:S01]  /*01d0*/  @!P1 IMAD.IADD R2, R2, 0x1, -R5 ;  /* 0x0000000102029824 */ /* 0x000fe200078e0a05 */
[----:B------:R-:W-:Y:S02]  /*01e0*/  @!P1 IADD3 R0, PT, PT, R0, 0x1, RZ ;  /* 0x0000000100009810 */ /* 0x000fe40007ffe0ff */
[----:B------:R-:W-:Y:S02]  /*01f0*/  ISETP.NE.AND P1, PT, R7, RZ, PT ;  /* 0x000000ff0700720c */ /* 0x000fe40003f25270 */
[----:B------:R-:W-:Y:S01]  /*0200*/  ISETP.GE.U32.AND P0, PT, R2, R5, PT ;  /* 0x000000050200720c */ /* 0x000fe20003f06070 */
[----:B0-----:R-:W-:Y:S01]  /*0210*/  IMAD R3, R4, UR4, R3 ;  /* 0x0000000404037c24 */ /* 0x001fe2000f8e0203 */
[----:B-1----:R-:W-:-:S03]  /*0220*/  UIMAD UR4, UR6, UR8, URZ ;  /* 0x00000008060472a4 */ /* 0x002fc6000f8e02ff */
[----:B--2---:R-:W-:Y:S01]  /*0230*/  IMAD R3, R3, UR7, R8 ;  /* 0x0000000703037c24 */ /* 0x004fe2000f8e0208 */
[----:B------:R-:W-:-:S07]  /*0240*/  UIMAD UR4, UR4, UR7, URZ ;  /* 0x00000007040472a4 */ /* 0x000fce000f8e02ff */
[----:B------:R-:W-:Y:S01]  /*0250*/  @P0 VIADD R0, R0, 0x1 ;  /* 0x0000000100000836 */ /* 0x000fe20000000000 */
[----:B------:R-:W-:Y:S01]  /*0260*/  ISETP.GE.AND P0, PT, R7, 0x1, PT ;  /* 0x000000010700780c */ /* 0x000fe20003f06270 */
[----:B------:R-:W-:Y:S02]  /*0270*/  IMAD R2, R4, UR4, RZ ;  /* 0x0000000404027c24 */ /* 0x000fe4000f8e02ff */
[----:B------:R-:W-:Y:S01]  /*0280*/  @!P2 IMAD.MOV R0, RZ, RZ, -R0 ;  /* 0x000000ffff00a224 */ /* 0x000fe200078e0a00 */
[----:B------:R-:W-:-:S04]  /*0290*/  @!P1 LOP3.LUT R0, RZ, R7, RZ, 0x33, !PT ;  /* 0x00000007ff009212 */ /* 0x000fc800078e33ff */
[----:B------:R-:W-:-:S13]  /*02a0*/  ISETP.GE.OR P0, PT, R3, R0, !P0 ;  /* 0x000000000300720c */ /* 0x000fda0004706670 */
[----:B------:R-:W-:Y:S05]  /*02b0*/  @P0 EXIT ;  /* 0x000000000000094d */ /* 0x000fea0003800000 */
[C---:B------:R-:W-:Y:S01]  /*02c0*/  LOP3.LUT R4, R7.reuse, 0x7, RZ, 0xc0, !PT ;  /* 0x0000000707047812 */ /* 0x040fe200078ec0ff */
[----:B------:R-:W0:Y:S01]  /*02d0*/  LDCU.64 UR4, c[0x0][0x358] ;  /* 0x00006b00ff0477ac */ /* 0x000e220008000a00 */
[----:B------:R-:W-:Y:S02]  /*02e0*/  LOP3.LUT R6, R7, 0x7ffffff8, RZ, 0xc0, !PT ;  /* 0x7ffffff807067812 */ /* 0x000fe400078ec0ff */
[----:B------:R-:W-:Y:S01]  /*02f0*/  IADD3 R5, PT, PT, R4, -0x1, RZ ;  /* 0xffffffff04057810 */ /* 0x000fe20007ffe0ff */
[----:B------:R-:W1:Y:S03]  /*0300*/  LDCU UR7, c[0x0][0x3a0] ;  /* 0x00007400ff0777ac */ /* 0x000e660008000800 */
[----:B------:R-:W-:Y:S02]  /*0310*/  ISETP.GE.U32.AND P0, PT, R5, 0x3, PT ;  /* 0x000000030500780c */ /* 0x000fe40003f06070 */
[----:B------:R-:W-:-:S11]  /*0320*/  LOP3.LUT R5, R7, 0x3, RZ, 0xc0, !PT ;  /* 0x0000000307057812 */ /* 0x000fd600078ec0ff */
.L_x_18:
[----:B--2---:R-:W2:Y:S01]  /*0330*/  LDCU UR6, c[0x0][0x3a4] ;  /* 0x00007480ff0677ac */ /* 0x004ea20008000800 */
[----:B------:R-:W-:Y:S01]  /*0340*/  IMAD.MOV.U32 R16, RZ, RZ, RZ ;  /* 0x000000ffff107224 */ /* 0x000fe200078e00ff */
[----:B--2---:R-:W-:Y:S02]  /*0350*/  UISETP.GE.U32.AND UP0, UPT, UR6, 0x8, UPT ;  /* 0x000000080600788c */ /* 0x004fe4000bf06070 */
[----:B0-----:R-:W-:Y:S02]  /*0360*/  IMAD R7, R3, UR6, RZ ;  /* 0x0000000603077c24 */ /* 0x001fe4000f8e02ff */
[----:B------:R-:W-:-:S05]  /*0370*/  IMAD.IADD R3, R2, 0x1, R3 ;  /* 0x0000000102037824 */ /* 0x000fca00078e0203 */
[----:B------:R-:W-:Y:S01]  /*0380*/  ISETP.GE.AND P1, PT, R3, R0, PT ;  /* 0x000000000300720c */ /* 0x000fe20003f26270 */
[----:B---34-:R-:W-:-:S12]  /*0390*/  BRA.U !UP0, `(.L_x_13) ;  /* 0x0000001508e47547 */ /* 0x018fd8000b800000 */
[----:B------:R-:W2:Y:S01]  /*03a0*/  LDC.64 R14, c[0x0][0x380] ;  /* 0x0000e000ff0e7b82 */ /* 0x000ea20000000a00 */
[----:B------:R-:W3:Y:S07]  /*03b0*/  LDCU UR6, c[0x0][0x3a0] ;  /* 0x00007400ff0677ac */ /* 0x000eee0008000800 */
[----:B------:R-:W4:Y:S01]  /*03c0*/  LDC R20, c[0x0][0x39c] ;  /* 0x0000e700ff147b82 */ /* 0x000f220000000800 */
[----:B--2---:R-:W-:-:S06]  /*03d0*/  IMAD.WIDE R10, R7, 0x4, R14 ;  /* 0x00000004070a7825 */ /* 0x004fcc00078e020e */
[----:B0-----:R0:W2:Y:S01]  /*03e0*/  LDG.E R11, desc[UR4][R10.64] ;  /* 0x000000040a0b7981 */ /* 0x0010a2000c1e1900 */
[----:B------:R-:W-:Y:S01]  /*03f0*/  VIADD R23, R7, 0x1 ;  /* 0x0000000107177836 */ /* 0x000fe20000000000 */
[----:B----4-:R-:W-:-:S04]  /*0400*/  IABS R8, R20 ;  /* 0x0000001400087213 */ /* 0x010fc80000000000 */
[----:B------:R-:W4:Y:S01]  /*0410*/  I2F.RP R16, R8 ;  /* 0x0000000800107306 */ /* 0x000f220000209400 */
[----:B0-----:R-:W-:-:S07]  /*0420*/  IABS R10, R7 ;  /* 0x00000007000a7213 */ /* 0x001fce0000000000 */
[----:B----4-:R-:W0:Y:S02]  /*0430*/  MUFU.RCP R16, R16 ;  /* 0x0000001000107308 */ /* 0x010e240000001000 */
[----:B0-----:R-:W-:-:S06]  /*0440*/  IADD3 R12, PT, PT, R16, 0xffffffe, RZ ;  /* 0x0ffffffe100c7810 */ /* 0x001fcc0007ffe0ff */
[----:B------:R0:W4:Y:S02]  /*0450*/  F2I.FTZ.U32.TRUNC.NTZ R13, R12 ;  /* 0x0000000c000d7305 */ /* 0x000124000021f000 */
[----:B0-----:R-:W-:Y:S02]  /*0460*/  IMAD.MOV.U32 R12, RZ, RZ, RZ ;  /* 0x000000ffff0c7224 */ /* 0x001fe400078e00ff */
[----:B----4-:R-:W-:-:S04]  /*0470*/  IMAD.MOV R9, RZ, RZ, -R13 ;  /* 0x000000ffff097224 */ /* 0x010fc800078e0a0d */
[----:B------:R-:W-:-:S04]  /*0480*/  IMAD R9, R9, R8, RZ ;  /* 0x0000000809097224 */ /* 0x000fc800078e02ff */
[----:B------:R-:W-:Y:S01]  /*0490*/  IMAD.HI.U32 R9, R13, R9, R12 ;  /* 0x000000090d097227 */ /* 0x000fe200078e000c */
[----:B------:R-:W-:Y:S02]  /*04a0*/  MOV R13, R10 ;  /* 0x0000000a000d7202 */ /* 0x000fe40000000f00 */
[----:B------:R-:W-:-:S03]  /*04b0*/  LOP3.LUT R12, R7, R20, RZ, 0x3c, !PT ;  /* 0x00000014070c7212 */ /* 0x000fc600078e3cff */
[----:B------:R-:W-:Y:S01]  /*04c0*/  IMAD.HI.U32 R10, R9, R13, RZ ;  /* 0x0000000d090a7227 */ /* 0x000fe200078e00ff */
[----:B------:R-:W-:-:S03]  /*04d0*/  ISETP.GE.AND P4, PT, R12, RZ, PT ;  /* 0x000000ff0c00720c */ /* 0x000fc60003f86270 */
[----:B------:R-:W-:-:S04]  /*04e0*/  IMAD.MOV R16, RZ, RZ, -R10 ;  /* 0x000000ffff107224 */ /* 0x000fc800078e0a0a */
[----:B------:R-:W-:-:S05]  /*04f0*/  IMAD R13, R8, R16, R13 ;  /* 0x00000010080d7224 */ /* 0x000fca00078e020d */
[----:B------:R-:W-:-:S13]  /*0500*/  ISETP.GT.U32.AND P3, PT, R8, R13, PT ;  /* 0x0000000d0800720c */ /* 0x000fda0003f64070 */
[----:B------:R-:W-:Y:S01]  /*0510*/  @!P3 IMAD.IADD R13, R13, 0x1, -R8 ;  /* 0x000000010d0db824 */ /* 0x000fe200078e0a08 */
[----:B------:R-:W-:-:S04]  /*0520*/  @!P3 IADD3 R10, PT, PT, R10, 0x1, RZ ;  /* 0x000000010a0ab810 */ /* 0x000fc80007ffe0ff */
[----:B------:R-:W-:Y:S02]  /*0530*/  ISETP.GE.U32.AND P2, PT, R13, R8, PT ;  /* 0x000000080d00720c */ /* 0x000fe40003f46070 */
[----:B------:R-:W0:Y:S11]  /*0540*/  LDC.64 R12, c[0x0][0x390] ;  /* 0x0000e400ff0c7b82 */ /* 0x000e360000000a00 */
[----:B------:R-:W-:Y:S01]  /*0550*/  @P2 VIADD R10, R10, 0x1 ;  /* 0x000000010a0a2836 */ /* 0x000fe20000000000 */
[----:B------:R-:W-:-:S03]  /*0560*/  ISETP.NE.AND P2, PT, R20, RZ, PT ;  /* 0x000000ff1400720c */ /* 0x000fc60003f45270 */
[----:B------:R-:W-:Y:S01]  /*0570*/  IMAD.MOV.U32 R17, RZ, RZ, R10 ;  /* 0x000000ffff117224 */ /* 0x000fe200078e000a */
[----:B------:R-:W-:-:S04]  /*0580*/  LOP3.LUT R10, RZ, R20, RZ, 0x33, !PT ;  /* 0x00000014ff0a7212 */ /* 0x000fc800078e33ff */
[----:B------:R-:W-:-:S04]  /*0590*/  @!P4 IADD3 R17, PT, PT, -R17, RZ, RZ ;  /* 0x000000ff1111c210 */ /* 0x000fc80007ffe1ff */
[----:B------:R-:W-:-:S05]  /*05a0*/  SEL R17, R10, R17, !P2 ;  /* 0x000000110a117207 */ /* 0x000fca0005000000 */
[----:B------:R-:W-:-:S04]  /*05b0*/  IMAD.MOV R16, RZ, RZ, -R17 ;  /* 0x000000ffff107224 */ /* 0x000fc800078e0a11 */
[----:B------:R-:W-:-:S04]  /*05c0*/  IMAD R16, R20, R16, R7 ;  /* 0x0000001014107224 */ /* 0x000fc800078e0207 */
[----:B---3--:R-:W-:Y:S02]  /*05d0*/  IMAD R19, R16, UR6, R17 ;  /* 0x0000000610137c24 */ /* 0x008fe4000f8e0211 */
[----:B------:R-:W-:-:S04]  /*05e0*/  IMAD.WIDE R16, R23, 0x4, R14 ;  /* 0x0000000417107825 */ /* 0x000fc800078e020e */
[----:B0-----:R-:W-:-:S05]  /*05f0*/  IMAD.WIDE R18, R19, 0x4, R12 ;  /* 0x0000000413127825 */ /* 0x001fca00078e020c */
[----:B--2---:R0:W-:Y:S04]  /*0600*/  STG.E desc[UR4][R18.64], R11 ;  /* 0x0000000b12007986 */ /* 0x0041e8000c101904 */
[----:B------:R2:W3:Y:S01]  /*0610*/  LDG.E R21, desc[UR4][R16.64] ;  /* 0x0000000410157981 */ /* 0x0004e2000c1e1900 */
[----:B------:R-:W-:-:S05]  /*0620*/  IABS R25, R23 ;  /* 0x0000001700197213 */ /* 0x000fca0000000000 */
[----:B------:R-:W-:-:S05]  /*0630*/  IMAD.HI.U32 R22, R9, R25, RZ ;  /* 0x0000001909167227 */ /* 0x000fca00078e00ff */
[----:B------:R-:W-:-:S05]  /*0640*/  IADD3 R24, PT, PT, -R22, RZ, RZ ;  /* 0x000000ff16187210 */ /* 0x000fca0007ffe1ff */
[----:B------:R-:W-:Y:S01]  /*0650*/  IMAD R25, R8, R24, R25 ;  /* 0x0000001808197224 */ /* 0x000fe200078e0219 */
[----:B------:R-:W-:-:S04]  /*0660*/  LOP3.LUT R24, R23, R20, RZ, 0x3c, !PT ;  /* 0x0000001417187212 */ /* 0x000fc800078e3cff */
[----:B------:R-:W-:Y:S02]  /*0670*/  ISETP.GT.U32.AND P4, PT, R8, R25, PT ;  /* 0x000000190800720c */ /* 0x000fe40003f84070 */
[----:B------:R-:W-:-:S11]  /*0680*/  ISETP.GE.AND P5, PT, R24, RZ, PT ;  /* 0x000000ff1800720c */ /* 0x000fd60003fa6270 */
[----:B------:R-:W-:Y:S02]  /*0690*/  @!P4 IMAD.IADD R25, R25, 0x1, -R8 ;  /* 0x000000011919c824 */ /* 0x000fe400078e0a08 */
[----:B------:R-:W-:-:S03]  /*06a0*/  @!P4 VIADD R22, R22, 0x1 ;  /* 0x000000011616c836 */ /* 0x000fc60000000000 */
[----:B------:R-:W-:-:S13]  /*06b0*/  ISETP.GE.U32.AND P3, PT, R25, R8, PT ;  /* 0x000000081900720c */ /* 0x000fda0003f66070 */
[----:B------:R-:W-:-:S05]  /*06c0*/  @P3 IADD3 R22, PT, PT, R22, 0x1, RZ ;  /* 0x0000000116163810 */ /* 0x000fca0007ffe0ff */
[----:B------:R-:W-:-:S05]  /*06d0*/  @!P5 IMAD.MOV R22, RZ, RZ, -R22 ;  /* 0x000000ffff16d224 */ /* 0x000fca00078e0a16 */
[----:B------:R-:W-:-:S05]  /*06e0*/  SEL R22, R10, R22, !P2 ;  /* 0x000000160a167207 */ /* 0x000fca0005000000 */
[----:B0-----:R-:W-:-:S04]  /*06f0*/  IMAD.MOV R11, RZ, RZ, -R22 ;  /* 0x000000ffff0b7224 */ /* 0x001fc800078e0a16 */
[----:B------:R-:W-:Y:S01]  /*0700*/  IMAD R23, R20, R11, R23 ;  /* 0x0000000b14177224 */ /* 0x000fe200078e0217 */
[----:B------:R-:W-:-:S03]  /*0710*/  IADD3 R11, PT, PT, R7, 0x2, RZ ;  /* 0x00000002070b7810 */ /* 0x000fc60007ffe0ff */
[----:B------:R-:W-:Y:S02]  /*0720*/  IMAD R19, R23, UR6, R22 ;  /* 0x0000000617137c24 */ /* 0x000fe4000f8e0216 */
[----:B--2---:R-:W-:-:S04]  /*0730*/  IMAD.WIDE R16, R11, 0x4, R14 ;  /* 0x000000040b107825 */ /* 0x004fc800078e020e */
[----:B------:R-:W-:-:S05]  /*0740*/  IMAD.WIDE R18, R19, 0x4, R12 ;  /* 0x0000000413127825 */ /* 0x000fca00078e020c */
[----:B---3--:R0:W-:Y:S04]  /*0750*/  STG.E desc[UR4][R18.64], R21 ;  /* 0x0000001512007986 */ /* 0x0081e8000c101904 */
[----:B------:R2:W3:Y:S01]  /*0760*/  LDG.E R23, desc[UR4][R16.64] ;  /* 0x0000000410177981 */ /* 0x0004e2000c1e1900 */
[----:B------:R-:W-:-:S05]  /*0770*/  IABS R25, R11 ;  /* 0x0000000b00197213 */ /* 0x000fca0000000000 */
[----:B------:R-:W-:-:S04]  /*0780*/  IMAD.HI.U32 R22, R9, R25, RZ ;  /* 0x0000001909167227 */ /* 0x000fc800078e00ff */
[----:B------:R-:W-:-:S04]  /*0790*/  IMAD.MOV R24, RZ, RZ, -R22 ;  /* 0x000000ffff187224 */ /* 0x000fc800078e0a16 */
[----:B------:R-:W-:Y:S01]  /*07a0*/  IMAD R25, R8, R24, R25 ;  /* 0x0000001808197224 */ /* 0x000fe200078e0219 */
[----:B------:R-:W-:-:S04]  /*07b0*/  LOP3.LUT R24, R11, R20, RZ, 0x3c, !PT ;  /* 0x000000140b187212 */ /* 0x000fc800078e3cff */
[----:B------:R-:W-:Y:S02]  /*07c0*/  ISETP.GT.U32.AND P4, PT, R8, R25, PT ;  /* 0x000000190800720c */ /* 0x000fe40003f84070 */
[----:B------:R-:W-:-:S11]  /*07d0*/  ISETP.GE.AND P5, PT, R24, RZ, PT ;  /* 0x000000ff1800720c */ /* 0x000fd60003fa6270 */
[----:B------:R-:W-:Y:S01]  /*07e0*/  @!P4 IMAD.IADD R25, R25, 0x1, -R8 ;  /* 0x000000011919c824 */ /* 0x000fe200078e0a08 */
[----:B------:R-:W-:-:S04]  /*07f0*/  @!P4 IADD3 R22, PT, PT, R22, 0x1, RZ ;  /* 0x000000011616c810 */ /* 0x000fc80007ffe0ff */
[----:B------:R-:W-:-:S13]  /*0800*/  ISETP.GE.U32.AND P3, PT, R25, R8, PT ;  /* 0x000000081900720c */ /* 0x000fda0003f66070 */
[----:B------:R-:W-:-:S04]  /*0810*/  @P3 VIADD R22, R22, 0x1 ;  /* 0x0000000116163836 */ /* 0x000fc80000000000 */
[----:B------:R-:W-:-:S05]  /*0820*/  @!P5 IMAD.MOV R22, RZ, RZ, -R22 ;  /* 0x000000ffff16d224 */ /* 0x000fca00078e0a16 */
[----:B------:R-:W-:-:S04]  /*0830*/  SEL R22, R10, R22, !P2 ;  /* 0x000000160a167207 */ /* 0x000fc80005000000 */
[----:B--2---:R-:W-:-:S05]  /*0840*/  IADD3 R17, PT, PT, -R22, RZ, RZ ;  /* 0x000000ff16117210 */ /* 0x004fca0007ffe1ff */
[----:B------:R-:W-:Y:S02]  /*0850*/  IMAD R17, R20, R17, R11 ;  /* 0x0000001114117224 */ /* 0x000fe400078e020b */
[----:B------:R-:W-:Y:S02]  /*0860*/  VIADD R11, R7, 0x3 ;  /* 0x00000003070b7836 */ /* 0x000fe40000000000 */
[----:B------:R-:W-:-:S04]  /*0870*/  IMAD R17, R17, UR6, R22 ;  /* 0x0000000611117c24 */ /* 0x000fc8000f8e0216 */
[----:B0-----:R-:W-:-:S04]  /*0880*/  IMAD.WIDE R18, R17, 0x4, R12 ;  /* 0x0000000411127825 */ /* 0x001fc800078e020c */
[----:B------:R-:W-:Y:S01]  /*0890*/  IMAD.WIDE R16, R11, 0x4, R14 ;  /* 0x000000040b107825 */ /* 0x000fe200078e020e */
        /* <DEDUP_REMOVED lines=9> */
[----:B------:R-:W-:Y:S01]  /*0930*/  @!P4 IADD3 R25, PT, PT, R25, -R8, RZ ;  /* 0x800000081919c210 */ /* 0x000fe20007ffe0ff */
[----:B------:R-:W-:-:S03]  /*0940*/  @!P4 VIADD R22, R22, 0x1 ;  /* 0x000000011616c836 */ /* 0x000fc60000000000 */
[----:B------:R-:W-:-:S13]  /*0950*/  ISETP.GE.U32.AND P3, PT, R25, R8, PT ;  /* 0x000000081900720c */ /* 0x000fda0003f66070 */
[----:B------:R-:W-:-:S05]  /*0960*/  @P3 VIADD R22, R22, 0x1 ;  /* 0x0000000116163836 */ /* 0x000fca0000000000 */
[----:B------:R-:W-:-:S04]  /*0970*/  @!P5 IADD3 R22, PT, PT, -R22, RZ, RZ ;  /* 0x000000ff1616d210 */ /* 0x000fc80007ffe1ff */
[----:B------:R-:W-:-:S05]  /*0980*/  SEL R22, R10, R22, !P2 ;  /* 0x000000160a167207 */ /* 0x000fca0005000000 */
[----:B--2---:R-:W-:-:S04]  /*0990*/  IMAD.MOV R17, RZ, RZ, -R22 ;  /* 0x000000ffff117224 */ /* 0x004fc800078e0a16 */
[----:B------:R-:W-:Y:S01]  /*09a0*/  IMAD R17, R20, R17, R11 ;  /* 0x0000001114117224 */ /* 0x000fe200078e020b */
[----:B------:R-:W-:-:S03]  /*09b0*/  IADD3 R11, PT, PT, R7, 0x4, RZ ;  /* 0x00000004070b7810 */ /* 0x000fc60007ffe0ff */
[----:B------:R-:W-:Y:S02]  /*09c0*/  IMAD R17, R17, UR6, R22 ;  /* 0x0000000611117c24 */ /* 0x000fe4000f8e0216 */
[----:B0-----:R-:W-:-:S04]  /*09d0*/  IMAD.WIDE R18, R11, 0x4, R14 ;  /* 0x000000040b127825 */ /* 0x001fc800078e020e */
[----:B------:R-:W-:Y:S01]  /*09e0*/  IMAD.WIDE R16, R17, 0x4, R12 ;  /* 0x0000000411107825 */ /* 0x000fe200078e020c */
[----:B------:R-:W-:-:S04]  /*09f0*/  IABS R25, R11 ;  /* 0x0000000b00197213 */ /* 0x000fc80000000000 */
[----:B---3--:R0:W-:Y:S04]  /*0a00*/  STG.E desc[UR4][R16.64], R21 ;  /* 0x0000001510007986 */ /* 0x0081e8000c101904 */
[----:B------:R2:W3:Y:S01]  /*0a10*/  LDG.E R23, desc[UR4][R18.64] ;  /* 0x0000000412177981 */ /* 0x0004e2000c1e1900 */
        /* <DEDUP_REMOVED lines=12> */
[----:B0-----:R-:W-:-:S05]  /*0ae0*/  IADD3 R17, PT, PT, -R22, RZ, RZ ;  /* 0x000000ff16117210 */ /* 0x001fca0007ffe1ff */
[----:B------:R-:W-:Y:S02]  /*0af0*/  IMAD R17, R20, R17, R11 ;  /* 0x0000001114117224 */ /* 0x000fe400078e020b */
[----:B------:R-:W-:Y:S02]  /*0b00*/  VIADD R11, R7, 0x5 ;  /* 0x00000005070b7836 */ /* 0x000fe40000000000 */
[----:B------:R-:W-:Y:S02]  /*0b10*/  IMAD R17, R17, UR6, R22 ;  /* 0x0000000611117c24 */ /* 0x000fe4000f8e0216 */
[----:B--2---:R-:W-:-:S04]  /*0b20*/  IMAD.WIDE R18, R11, 0x4, R14 ;  /* 0x000000040b127825 */ /* 0x004fc800078e020e */
[----:B------:R-:W-:Y:S01]  /*0b30*/  IMAD.WIDE R16, R17, 0x4, R12 ;  /* 0x0000000411107825 */ /* 0x000fe200078e020c */
[----:B------:R-:W-:-:S04]  /*0b40*/  IABS R25, R11 ;  /* 0x0000000b00197213 */ /* 0x000fc80000000000 */
[----:B---3--:R0:W-:Y:S04]  /*0b50*/  STG.E desc[UR4][R16.64], R23 ;  /* 0x0000001710007986 */ /* 0x0081e8000c101904 */
[----:B------:R2:W3:Y:S01]  /*0b60*/  LDG.E R21, desc[UR4][R18.64] ;  /* 0x0000000412157981 */ /* 0x0004e2000c1e1900 */
[----:B------:R-:W-:-:S05]  /*0b70*/  IMAD.HI.U32 R22, R9, R25, RZ ;  /* 0x0000001909167227 */ /* 0x000fca00078e00ff */
[----:B------:R-:W-:-:S05]  /*0b80*/  IADD3 R24, PT, PT, -R22, RZ, RZ ;  /* 0x000000ff16187210 */ /* 0x000fca0007ffe1ff */
[----:B------:R-:W-:Y:S01]  /*0b90*/  IMAD R25, R8, R24, R25 ;  /* 0x0000001808197224 */ /* 0x000fe200078e0219 */
[----:B------:R-:W-:-:S04]  /*0ba0*/  LOP3.LUT R24, R11, R20, RZ, 0x3c, !PT ;  /* 0x000000140b187212 */ /* 0x000fc800078e3cff */
        /* <DEDUP_REMOVED lines=9> */
[----:B------:R-:W-:Y:S01]  /*0c40*/  IMAD R17, R20, R17, R11 ;  /* 0x0000001114117224 */ /* 0x000fe200078e020b */
[----:B------:R-:W-:-:S03]  /*0c50*/  IADD3 R11, PT, PT, R7, 0x6, RZ ;  /* 0x00000006070b7810 */ /* 0x000fc60007ffe0ff */
[----:B------:R-:W-:Y:S02]  /*0c60*/  IMAD R17, R17, UR6, R22 ;  /* 0x0000000611117c24 */ /* 0x000fe4000f8e0216 */
[----:B--2---:R-:W-:-:S04]  /*0c70*/  IMAD.WIDE R18, R11, 0x4, R14 ;  /* 0x000000040b127825 */ /* 0x004fc800078e020e */
[----:B------:R-:W-:Y:S01]  /*0c80*/  IMAD.WIDE R16, R17, 0x4, R12 ;  /* 0x0000000411107825 */ /* 0x000fe200078e020c */
[----:B------:R-:W-:-:S04]  /*0c90*/  IABS R23, R11 ;  /* 0x0000000b00177213 */ /* 0x000fc80000000000 */
[----:B---3--:R0:W-:Y:S04]  /*0ca0*/  STG.E desc[UR4][R16.64], R21 ;  /* 0x0000001510007986 */ /* 0x0081e8000c101904 */
[----:B------:R-:W2:Y:S01]  /*0cb0*/  LDG.E R19, desc[UR4][R18.64] ;  /* 0x0000000412137981 */ /* 0x000ea2000c1e1900 */
[----:B------:R-:W-:-:S04]  /*0cc0*/  IMAD.HI.U32 R22, R9, R23, RZ ;  /* 0x0000001709167227 */ /* 0x000fc800078e00ff */
        /* <DEDUP_REMOVED lines=11> */
[----:B0-----:R-:W-:-:S05]  /*0d80*/  IADD3 R17, PT, PT, -R22, RZ, RZ ;  /* 0x000000ff16117210 */ /* 0x001fca0007ffe1ff */
[----:B------:R-:W-:Y:S02]  /*0d90*/  IMAD R17, R20, R17, R11 ;  /* 0x0000001114117224 */ /* 0x000fe400078e020b */
[----:B------:R-:W-:Y:S02]  /*0da0*/  VIADD R11, R7, 0x7 ;  /* 0x00000007070b7836 */ /* 0x000fe40000000000 */
[----:B------:R-:W-:Y:S02]  /*0db0*/  IMAD R17, R17, UR6, R22 ;  /* 0x0000000611117c24 */ /* 0x000fe4000f8e0216 */
[----:B------:R-:W-:-:S04]  /*0dc0*/  IMAD.WIDE R14, R11, 0x4, R14 ;  /* 0x000000040b0e7825 */ /* 0x000fc800078e020e */
[----:B------:R-:W-:Y:S01]  /*0dd0*/  IMAD.WIDE R16, R17, 0x4, R12 ;  /* 0x0000000411107825 */ /* 0x000fe200078e020c */
[----:B------:R-:W-:-:S04]  /*0de0*/  IABS R21, R11 ;  /* 0x0000000b00157213 */ /* 0x000fc80000000000 */
[----:B--2---:R0:W-:Y:S04]  /*0df0*/  STG.E desc[UR4][R16.64], R19 ;  /* 0x0000001310007986 */ /* 0x0041e8000c101904 */
[----:B------:R2:W3:Y:S01]  /*0e00*/  LDG.E R15, desc[UR4][R14.64] ;  /* 0x000000040e0f7981 */ /* 0x0004e2000c1e1900 */
[----:B------:R-:W-:-:S05]  /*0e10*/  IMAD.HI.U32 R18, R9, R21, RZ ;  /* 0x0000001509127227 */ /* 0x000fca00078e00ff */
[----:B------:R-:W-:Y:S02]  /*0e20*/  IADD3 R22, PT, PT, -R18, RZ, RZ ;  /* 0x000000ff12167210 */ /* 0x000fe40007ffe1ff */
[----:B0-----:R-:W-:-:S03]  /*0e30*/  MOV R16, R6 ;  /* 0x0000000600107202 */ /* 0x001fc60000000f00 */
[----:B------:R-:W-:-:S05]  /*0e40*/  IMAD R21, R8, R22, R21 ;  /* 0x0000001608157224 */ /* 0x000fca00078e0215 */
[----:B------:R-:W-:-:S13]  /*0e50*/  ISETP.GT.U32.AND P4, PT, R8, R21, PT ;  /* 0x000000150800720c */ /* 0x000fda0003f84070 */
[----:B------:R-:W-:Y:S01]  /*0e60*/  @!P4 IMAD.IADD R21, R21, 0x1, -R8 ;  /* 0x000000011515c824 */ /* 0x000fe200078e0a08 */
[----:B------:R-:W-:-:S04]  /*0e70*/  @!P4 IADD3 R18, PT, PT, R18, 0x1, RZ ;  /* 0x000000011212c810 */ /* 0x000fc80007ffe0ff */
[----:B------:R-:W-:Y:S02]  /*0e80*/  ISETP.GE.U32.AND P3, PT, R21, R8, PT ;  /* 0x000000081500720c */ /* 0x000fe40003f66070 */
[----:B------:R-:W-:-:S04]  /*0e90*/  LOP3.LUT R21, R11, R20, RZ, 0x3c, !PT ;  /* 0x000000140b157212 */ /* 0x000fc800078e3cff */
[----:B------:R-:W-:-:S07]  /*0ea0*/  ISETP.GE.AND P5, PT, R21, RZ, PT ;  /* 0x000000ff1500720c */ /* 0x000fce0003fa6270 */
[----:B------:R-:W-:-:S06]  /*0eb0*/  @P3 VIADD R18, R18, 0x1 ;  /* 0x0000000112123836 */ /* 0x000fcc0000000000 */
[----:B------:R-:W-:-:S04]  /*0ec0*/  @!P5 IADD3 R18, PT, PT, -R18, RZ, RZ ;  /* 0x000000ff1212d210 */ /* 0x000fc80007ffe1ff */
[----:B------:R-:W-:-:S05]  /*0ed0*/  SEL R10, R10, R18, !P2 ;  /* 0x000000120a0a7207 */ /* 0x000fca0005000000 */
[----:B--2---:R-:W-:-:S04]  /*0ee0*/  IMAD.MOV R14, RZ, RZ, -R10 ;  /* 0x000000ffff0e7224 */ /* 0x004fc800078e0a0a */
[----:B------:R-:W-:Y:S01]  /*0ef0*/  IMAD R11, R20, R14, R11 ;  /* 0x0000000e140b7224 */ /* 0x000fe200078e020b */
[----:B------:R-:W-:-:S03]  /*0f00*/  IADD3 R20, PT, PT, -R6, 0x8, RZ ;  /* 0x0000000806147810 */ /* 0x000fc60007ffe1ff */
[----:B------:R-:W-:Y:S01]  /*0f10*/  IMAD R11, R11, UR6, R10 ;  /* 0x000000060b0b7c24 */ /* 0x000fe2000f8e020a */
[----:B------:R-:W-:-:S03]  /*0f20*/  ISETP.NE.AND P2, PT, R20, RZ, PT ;  /* 0x000000ff1400720c */ /* 0x000fc60003f45270 */
[----:B------:R-:W-:-:S05]  /*0f30*/  IMAD.WIDE R12, R11, 0x4, R12 ;  /* 0x000000040b0c7825 */ /* 0x000fca00078e020c */
[----:B---3--:R2:W-:Y:S05]  /*0f40*/  STG.E desc[UR4][R12.64], R15 ;  /* 0x0000000f0c007986 */ /* 0x0085ea000c101904 */
[----:B------:R-:W-:Y:S05]  /*0f50*/  @!P2 BRA `(.L_x_13) ;  /* 0x0000000800f4a947 */ /* 0x000fea0003800000 */
[----:B------:R-:W0:Y:S01]  /*0f60*/  LDC R10, c[0x0][0x39c] ;  /* 0x0000e700ff0a7b82 */ /* 0x000e220000000800 */
[----:B------:R-:W-:-:S07]  /*0f70*/  VIADD R11, R7, 0x8 ;  /* 0x00000008070b7836 */ /* 0x000fce0000000000 */
[----:B--2---:R-:W2:Y:S08]  /*0f80*/  LDC.64 R12, c[0x0][0x380] ;  /* 0x0000e000ff0c7b82 */ /* 0x004eb00000000a00 */
[----:B------:R-:W3:Y:S02]  /*0f90*/  LDC.64 R14, c[0x0][0x390] ;  /* 0x0000e400ff0e7b82 */ /* 0x000ee40000000a00 */
.L_x_14:
[----:B--2-4-:R-:W-:-:S05]  /*0fa0*/  IMAD.WIDE R16, R11, 0x4, R12 ;  /* 0x000000040b107825 */ /* 0x014fca00078e020c */
[----:B------:R2:W4:Y:S01]  /*0fb0*/  LDG.E R27, desc[UR4][R16.64] ;  /* 0x00000004101b7981 */ /* 0x000522000c1e1900 */
[----:B------:R-:W-:Y:S02]  /*0fc0*/  IABS R18, R11 ;  /* 0x0000000b00127213 */ /* 0x000fe40000000000 */
[-C--:B0-----:R-:W-:Y:S02]  /*0fd0*/  IABS R21, R10.reuse ;  /* 0x0000000a00157213 */ /* 0x081fe40000000000 */
[----:B------:R-:W-:Y:S01]  /*0fe0*/  LOP3.LUT R22, RZ, R10, RZ, 0x33, !PT ;  /* 0x0000000aff167212 */ /* 0x000fe200078e33ff */
[----:B------:R-:W-:Y:S01]  /*0ff0*/  IMAD.HI.U32 R9, R9, R18, RZ ;  /* 0x0000001209097227 */ /* 0x000fe200078e00ff */
[----:B------:R-:W-:-:S04]  /*1000*/  IADD3 R25, PT, PT, R11, 0x1, RZ ;  /* 0x000000010b197810 */ /* 0x000fc80007ffe0ff */
[----:B------:R-:W-:Y:S01]  /*1010*/  IADD3 R19, PT, PT, -R9, RZ, RZ ;  /* 0x000000ff09137210 */ /* 0x000fe20007ffe1ff */
[----:B--2---:R-:W-:-:S04]  /*1020*/  IMAD.WIDE R16, R25, 0x4, R12 ;  /* 0x0000000419107825 */ /* 0x004fc800078e020c */
[----:B------:R-:W-:-:S05]  /*1030*/  IMAD R19, R21, R19, R18 ;  /* 0x0000001315137224 */ /* 0x000fca00078e0212 */
        /* <DEDUP_REMOVED lines=12> */
[----:B-1----:R-:W-:-:S04]  /*1100*/  IMAD R9, R9, UR7, R8 ;  /* 0x0000000709097c24 */ /* 0x002fc8000f8e0208 */
[----:B---3--:R-:W-:Y:S01]  /*1110*/  IMAD.WIDE R8, R9, 0x4, R14 ;  /* 0x0000000409087825 */ /* 0x008fe200078e020e */
[----:B------:R-:W0:Y:S08]  /*1120*/  I2F.RP R24, R21 ;  /* 0x0000001500187306 */ /* 0x000e300000209400 */
[----:B0-----:R-:W0:Y:S01]  /*1130*/  MUFU.RCP R24, R24 ;  /* 0x0000001800187308 */ /* 0x001e220000001000 */
[----:B----4-:R1:W-:Y:S04]  /*1140*/  STG.E desc[UR4][R8.64], R27 ;  /* 0x0000001b08007986 */ /* 0x0103e8000c101904 */
[----:B------:R2:W3:Y:S01]  /*1150*/  LDG.E R23, desc[UR4][R16.64] ;  /* 0x0000000410177981 */ /* 0x0004e2000c1e1900 */
[----:B0-----:R-:W-:-:S04]  /*1160*/  VIADD R18, R24, 0xffffffe ;  /* 0x0ffffffe18127836 */ /* 0x001fc80000000000 */
[----:B------:R0:W4:Y:S02]  /*1170*/  F2I.FTZ.U32.TRUNC.NTZ R19, R18 ;  /* 0x0000001200137305 */ /* 0x000124000021f000 */
[----:B0-----:R-:W-:Y:S01]  /*1180*/  IMAD.MOV.U32 R18, RZ, RZ, RZ ;  /* 0x000000ffff127224 */ /* 0x001fe200078e00ff */
[----:B----4-:R-:W-:-:S05]  /*1190*/  IADD3 R26, PT, PT, RZ, -R19, RZ ;  /* 0x80000013ff1a7210 */ /* 0x010fca0007ffe0ff */
[----:B------:R-:W-:Y:S01]  /*11a0*/  IMAD R29, R26, R21, RZ ;  /* 0x000000151a1d7224 */ /* 0x000fe200078e02ff */
[----:B------:R-:W-:-:S03]  /*11b0*/  IABS R26, R25 ;  /* 0x00000019001a7213 */ /* 0x000fc60000000000 */
[----:B-1----:R-:W-:Y:S01]  /*11c0*/  IMAD.HI.U32 R9, R19, R29, R18 ;  /* 0x0000001d13097227 */ /* 0x002fe200078e0012 */
[----:B------:R-:W-:-:S05]  /*11d0*/  MOV R8, R26 ;  /* 0x0000001a00087202 */ /* 0x000fca0000000f00 */
[----:B--2---:R-:W-:-:S04]  /*11e0*/  IMAD.HI.U32 R16, R9, R8, RZ ;  /* 0x0000000809107227 */ /* 0x004fc800078e00ff */
[----:B------:R-:W-:-:S04]  /*11f0*/  IMAD.MOV R17, RZ, RZ, -R16 ;  /* 0x000000ffff117224 */ /* 0x000fc800078e0a10 */
[----:B------:R-:W-:Y:S01]  /*1200*/  IMAD R17, R21, R17, R8 ;  /* 0x0000001115117224 */ /* 0x000fe200078e0208 */
[----:B------:R-:W-:-:S04]  /*1210*/  MOV R8, R21 ;  /* 0x0000001500087202 */ /* 0x000fc80000000f00 */
        /* <DEDUP_REMOVED lines=9> */
[----:B------:R-:W-:-:S04]  /*12b0*/  IMAD.MOV R17, RZ, RZ, -R16 ;  /* 0x000000ffff117224 */ /* 0x000fc800078e0a10 */
[----:B------:R-:W-:Y:S01]  /*12c0*/  IMAD R17, R10, R17, R25 ;  /* 0x000000110a117224 */ /* 0x000fe200078e0219 */
[----:B------:R-:W-:-:S03]  /*12d0*/  IADD3 R25, PT, PT, R11, 0x2, RZ ;  /* 0x000000020b197810 */ /* 0x000fc60007ffe0ff */
[----:B------:R-:W-:Y:S02]  /*12e0*/  IMAD R17, R17, UR7, R16 ;  /* 0x0000000711117c24 */ /* 0x000fe4000f8e0210 */
[----:B------:R-:W-:-:S04]  /*12f0*/  IMAD.WIDE R18, R25, 0x4, R12 ;  /* 0x0000000419127825 */ /* 0x000fc800078e020c */
[----:B------:R-:W-:-:S05]  /*1300*/  IMAD.WIDE R16, R17, 0x4, R14 ;  /* 0x0000000411107825 */ /* 0x000fca00078e020e */
[----:B---3--:R0:W-:Y:S04]  /*1310*/  STG.E desc[UR4][R16.64], R23 ;  /* 0x0000001710007986 */ /* 0x0081e8000c101904 */
[----:B------:R1:W2:Y:S01]  /*1320*/  LDG.E R29, desc[UR4][R18.64] ;  /* 0x00000004121d7981 */ /* 0x0002a2000c1e1900 */
[----:B------:R-:W-:-:S05]  /*1330*/  IABS R26, R25 ;  /* 0x00000019001a7213 */ /* 0x000fca0000000000 */
[----:B------:R-:W-:-:S04]  /*1340*/  IMAD.HI.U32 R24, R9, R26, RZ ;  /* 0x0000001a09187227 */ /* 0x000fc800078e00ff */
[----:B------:R-:W-:Y:S02]  /*1350*/  IMAD.MOV R27, RZ, RZ, -R24 ;  /* 0x000000ffff1b7224 */ /* 0x000fe400078e0a18 */
[----:B0-----:R-:W-:Y:S02]  /*1360*/  VIADD R23, R11, 0x3 ;  /* 0x000000030b177836 */ /* 0x001fe40000000000 */
[----:B------:R-:W-:Y:S01]  /*1370*/  IMAD R27, R21, R27, R26 ;  /* 0x0000001b151b7224 */ /* 0x000fe200078e021a */
[----:B------:R-:W-:Y:S01]  /*1380*/  LOP3.LUT R26, R25, R10, RZ, 0x3c, !PT ;  /* 0x0000000a191a7212 */ /* 0x000fe200078e3cff */
[----:B-1----:R-:W-:-:S03]  /*1390*/  IMAD.WIDE R18, R23, 0x4, R12 ;  /* 0x0000000417127825 */ /* 0x002fc600078e020c */
        /* <DEDUP_REMOVED lines=12> */
[----:B------:R-:W-:-:S04]  /*1460*/  IABS R26, R23 ;  /* 0x00000017001a7213 */ /* 0x000fc80000000000 */
[----:B--2---:R0:W-:Y:S04]  /*1470*/  STG.E desc[UR4][R16.64], R29 ;  /* 0x0000001d10007986 */ /* 0x0041e8000c101904 */
[----:B------:R1:W2:Y:S01]  /*1480*/  LDG.E R27, desc[UR4][R18.64] ;  /* 0x00000004121b7981 */ /* 0x0002a2000c1e1900 */
[----:B------:R-:W-:-:S05]  /*1490*/  IMAD.HI.U32 R24, R9, R26, RZ ;  /* 0x0000001a09187227 */ /* 0x000fca00078e00ff */
[----:B------:R-:W-:-:S05]  /*14a0*/  IADD3 R25, PT, PT, -R24, RZ, RZ ;  /* 0x000000ff18197210 */ /* 0x000fca0007ffe1ff */
        /* <DEDUP_REMOVED lines=9> */
[----:B0-----:R-:W-:-:S05]  /*1540*/  SEL R16, R22, R24, !P2 ;  /* 0x0000001816107207 */ /* 0x001fca0005000000 */
[----:B------:R-:W-:-:S04]  /*1550*/  IMAD.MOV R17, RZ, RZ, -R16 ;  /* 0x000000ffff117224 */ /* 0x000fc800078e0a10 */
[----:B------:R-:W-:Y:S01]  /*1560*/  IMAD R17, R10, R17, R23 ;  /* 0x000000110a117224 */ /* 0x000fe200078e0217 */
[----:B------:R-:W-:-:S03]  /*1570*/  IADD3 R23, PT, PT, R11, 0x4, RZ ;  /* 0x000000040b177810 */ /* 0x000fc60007ffe0ff */
[----:B------:R-:W-:-:S04]  /*1580*/  IMAD R17, R17, UR7, R16 ;  /* 0x0000000711117c24 */ /* 0x000fc8000f8e0210 */
[----:B-1----:R-:W-:-:S04]  /*1590*/  IMAD.WIDE R18, R17, 0x4, R14 ;  /* 0x0000000411127825 */ /* 0x002fc800078e020e */
[----:B------:R-:W-:Y:S01]  /*15a0*/  IMAD.WIDE R16, R23, 0x4, R12 ;  /* 0x0000000417107825 */ /* 0x000fe200078e020c */
[----:B------:R-:W-:Y:S01]  /*15b0*/  IABS R26, R23 ;  /* 0x00000017001a7213 */ /* 0x000fe20000000000 */
[----:B--2---:R0:W-:Y:S04]  /*15c0*/  STG.E desc[UR4][R18.64], R27 ;  /* 0x0000001b12007986 */ /* 0x0041e8000c101904 */
[----:B------:R1:W2:Y:S01]  /*15d0*/  LDG.E R25, desc[UR4][R16.64] ;  /* 0x0000000410197981 */ /* 0x0002a2000c1e1900 */
        /* <DEDUP_REMOVED lines=11> */
[----:B-1----:R-:W-:-:S04]  /*1690*/  SEL R16, R22, R24, !P2 ;  /* 0x0000001816107207 */ /* 0x002fc80005000000 */
[----:B------:R-:W-:-:S05]  /*16a0*/  IADD3 R17, PT, PT, -R16, RZ, RZ ;  /* 0x000000ff10117210 */ /* 0x000fca0007ffe1ff */
[----:B------:R-:W-:Y:S02]  /*16b0*/  IMAD R17, R10, R17, R23 ;  /* 0x000000110a117224 */ /* 0x000fe400078e0217 */
[----:B------:R-:W-:Y:S02]  /*16c0*/  VIADD R23, R11, 0x5 ;  /* 0x000000050b177836 */ /* 0x000fe40000000000 */
[----:B------:R-:W-:-:S04]  /*16d0*/  IMAD R17, R17, UR7, R16 ;  /* 0x0000000711117c24 */ /* 0x000fc8000f8e0210 */
[----:B0-----:R-:W-:-:S04]  /*16e0*/  IMAD.WIDE R18, R17, 0x4, R14 ;  /* 0x0000000411127825 */ /* 0x001fc800078e020e */
[----:B------:R-:W-:Y:S01]  /*16f0*/  IMAD.WIDE R16, R23, 0x4, R12 ;  /* 0x0000000417107825 */ /* 0x000fe200078e020c */
[----:B------:R-:W-:Y:S01]  /*1700*/  IABS R26, R23 ;  /* 0x00000017001a7213 */ /* 0x000fe20000000000 */
[----:B--2---:R0:W-:Y:S04]  /*1710*/  STG.E desc[UR4][R18.64], R25 ;  /* 0x0000001912007986 */ /* 0x0041e8000c101904 */
[----:B------:R1:W2:Y:S01]  /*1720*/  LDG.E R27, desc[UR4][R16.64] ;  /* 0x00000004101b7981 */ /* 0x0002a2000c1e1900 */
        /* <DEDUP_REMOVED lines=11> */
[----:B-1----:R-:W-:-:S05]  /*17e0*/  SEL R16, R22, R24, !P2 ;  /* 0x0000001816107207 */ /* 0x002fca0005000000 */
[----:B------:R-:W-:-:S04]  /*17f0*/  IMAD.MOV R17, RZ, RZ, -R16 ;  /* 0x000000ffff117224 */ /* 0x000fc800078e0a10 */
[----:B------:R-:W-:Y:S01]  /*1800*/  IMAD R17, R10, R17, R23 ;  /* 0x000000110a117224 */ /* 0x000fe200078e0217 */
[----:B------:R-:W-:-:S03]  /*1810*/  IADD3 R23, PT, PT, R11, 0x6, RZ ;  /* 0x000000060b177810 */ /* 0x000fc60007ffe0ff */
[----:B------:R-:W-:-:S04]  /*1820*/  IMAD R17, R17, UR7, R16 ;  /* 0x0000000711117c24 */ /* 0x000fc8000f8e0210 */
[----:B0-----:R-:W-:-:S04]  /*1830*/  IMAD.WIDE R18, R17, 0x4, R14 ;  /* 0x0000000411127825 */ /* 0x001fc800078e020e */
        /* <DEDUP_REMOVED lines=25> */
[----:B------:R-:W-:Y:S01]  /*19d0*/  IMAD.HI.U32 R24, R9, R26, RZ ;  /* 0x0000001a09187227 */ /* 0x000fe200078e00ff */
[----:B------:R-:W-:-:S03]  /*19e0*/  IADD3 R20, PT, PT, R20, 0x8, RZ ;  /* 0x0000000814147810 */ /* 0x000fc60007ffe0ff */
[----:B------:R-:W-:Y:S01]  /*19f0*/  VIADD R11, R11, 0x8 ;  /* 0x000000080b0b7836 */ /* 0x000fe20000000000 */
[----:B------:R-:W-:-:S05]  /*1a00*/  IADD3 R29, PT, PT, -R24, RZ, RZ ;  /* 0x000000ff181d7210 */ /* 0x000fca0007ffe1ff */
[----:B------:R-:W-:-:S05]  /*1a10*/  IMAD R29, R21, R29, R26 ;  /* 0x0000001d151d7224 */ /* 0x000fca00078e021a */
[----:B------:R-:W-:-:S13]  /*1a20*/  ISETP.GT.U32.AND P4, PT, R8, R29, PT ;  /* 0x0000001d0800720c */ /* 0x000fda0003f84070 */
[----:B------:R-:W-:Y:S01]  /*1a30*/  @!P4 IMAD.IADD R29, R29, 0x1, -R21 ;  /* 0x000000011d1dc824 */ /* 0x000fe200078e0a15 */
[----:B------:R-:W-:Y:S02]  /*1a40*/  LOP3.LUT R21, R23, R10, RZ, 0x3c, !PT ;  /* 0x0000000a17157212 */ /* 0x000fe400078e3cff */
[----:B------:R-:W-:Y:S02]  /*1a50*/  @!P4 IADD3 R24, PT, PT, R24, 0x1, RZ ;  /* 0x000000011818c810 */ /* 0x000fe40007ffe0ff */
[----:B------:R-:W-:Y:S02]  /*1a60*/  ISETP.GE.U32.AND P3, PT, R29, R8, PT ;  /* 0x000000081d00720c */ /* 0x000fe40003f66070 */
[----:B------:R-:W-:-:S11]  /*1a70*/  ISETP.GE.AND P5, PT, R21, RZ, PT ;  /* 0x000000ff1500720c */ /* 0x000fd60003fa6270 */
[----:B------:R-:W-:-:S05]  /*1a80*/  @P3 VIADD R24, R24, 0x1 ;  /* 0x0000000118183836 */ /* 0x000fca0000000000 */
[----:B------:R-:W-:-:S04]  /*1a90*/  @!P5 IADD3 R24, PT, PT, -R24, RZ, RZ ;  /* 0x000000ff1818d210 */ /* 0x000fc80007ffe1ff */
[----:B------:R-:W-:Y:S02]  /*1aa0*/  SEL R22, R22, R24, !P2 ;  /* 0x0000001816167207 */ /* 0x000fe40005000000 */
[----:B------:R-:W-:-:S03]  /*1ab0*/  ISETP.NE.AND P2, PT, R20, RZ, PT ;  /* 0x000000ff1400720c */ /* 0x000fc60003f45270 */
[----:B0-----:R-:W-:-:S04]  /*1ac0*/  IMAD.MOV R16, RZ, RZ, -R22 ;  /* 0x000000ffff107224 */ /* 0x001fc800078e0a16 */
[----:B------:R-:W-:-:S04]  /*1ad0*/  IMAD R23, R10, R16, R23 ;  /* 0x000000100a177224 */ /* 0x000fc800078e0217 */
[----:B------:R-:W-:-:S04]  /*1ae0*/  IMAD R17, R23, UR7, R22 ;  /* 0x0000000717117c24 */ /* 0x000fc8000f8e0216 */
[----:B------:R-:W-:-:S05]  /*1af0*/  IMAD.WIDE R16, R17, 0x4, R14 ;  /* 0x0000000411107825 */ /* 0x000fca00078e020e */
[----:B--2---:R4:W-:Y:S01]  /*1b00*/  STG.E desc[UR4][R16.64], R27 ;  /* 0x0000001b10007986 */ /* 0x0049e2000c101904 */
[----:B------:R-:W-:Y:S05]  /*1b10*/  @P2 BRA `(.L_x_14) ;  /* 0xfffffff400202947 */ /* 0x000fea000383ffff */
[----:B----4-:R-:W-:-:S07]  /*1b20*/  MOV R16, R6 ;  /* 0x0000000600107202 */ /* 0x010fce0000000f00 */
.L_x_13:
[----:B------:R-:W-:-:S13]  /*1b30*/  ISETP.NE.AND P2, PT, R4, RZ, PT ;  /* 0x000000ff0400720c */ /* 0x000fda0003f45270 */
[----:B------:R-:W-:Y:S05]  /*1b40*/  @!P2 BRA `(.L_x_15) ;  /* 0x0000000c003ca947 */ /* 0x000fea0003800000 */
[----:B------:R-:W-:Y:S01]  /*1b50*/  ISETP.NE.AND P2, PT, R5, RZ, PT ;  /* 0x000000ff0500720c */ /* 0x000fe20003f45270 */
[----:B------:R-:W-:-:S12]  /*1b60*/  @!P0 BRA `(.L_x_16) ;  /* 0x0000000400988947 */ /* 0x000fd80003800000 */
[----:B------:R-:W2:Y:S01]  /*1b70*/  LDC.64 R8, c[0x0][0x380] ;  /* 0x0000e000ff087b82 */ /* 0x000ea20000000a00 */
[----:B------:R-:W-:-:S07]  /*1b80*/  IMAD.IADD R22, R7, 0x1, R16 ;  /* 0x0000000107167824 */ /* 0x000fce00078e0210 */
[----:B------:R-:W3:Y:S01]  /*1b90*/  LDC R17, c[0x0][0x39c] ;  /* 0x0000e700ff117b82 */ /* 0x000ee20000000800 */
[----:B------:R-:W-:Y:S01]  /*1ba0*/  HFMA2 R10, -RZ, RZ, 0, 0 ;  /* 0x00000000ff0a7431 */ /* 0x000fe200000001ff */
[----:B------:R-:W4:Y:S01]  /*1bb0*/  LDCU UR6, c[0x0][0x3a0] ;  /* 0x00007400ff0677ac */ /* 0x000f220008000800 */
[----:B--2---:R-:W-:-:S05]  /*1bc0*/  IMAD.WIDE R12, R22, 0x4, R8 ;  /* 0x00000004160c7825 */ /* 0x004fca00078e0208 */
[----:B0-----:R0:W2:Y:S01]  /*1bd0*/  LDG.E R21, desc[UR4][R12.64] ;  /* 0x000000040c157981 */ /* 0x0010a2000c1e1900 */
[----:B------:R-:W-:Y:S01]  /*1be0*/  VIADD R24, R22, 0x1 ;  /* 0x0000000116187836 */ /* 0x000fe20000000000 */
[-C--:B---3--:R-:W-:Y:S02]  /*1bf0*/  IABS R18, R17.reuse ;  /* 0x0000001100127213 */ /* 0x088fe40000000000 */
[----:B------:R-:W-:Y:S02]  /*1c00*/  LOP3.LUT R20, RZ, R17, RZ, 0x33, !PT ;  /* 0x00000011ff147212 */ /* 0x000fe400078e33ff */
[----:B------:R-:W3:Y:S01]  /*1c10*/  I2F.RP R14, R18 ;  /* 0x00000012000e7306 */ /* 0x000ee20000209400 */
[----:B0-----:R-:W-:-:S07]  /*1c20*/  IABS R12, R22 ;  /* 0x00000016000c7213 */ /* 0x001fce0000000000 */
[----:B---3--:R-:W0:Y:S02]  /*1c30*/  MUFU.RCP R14, R14 ;  /* 0x0000000e000e7308 */ /* 0x008e240000001000 */
[----:B0-----:R-:W-:-:S06]  /*1c40*/  IADD3 R15, PT, PT, R14, 0xffffffe, RZ ;  /* 0x0ffffffe0e0f7810 */ /* 0x001fcc0007ffe0ff */
[----:B------:R0:W3:Y:S02]  /*1c50*/  F2I.FTZ.U32.TRUNC.NTZ R11, R15 ;  /* 0x0000000f000b7305 */ /* 0x0000e4000021f000 */
[----:B0-----:R-:W-:-:S04]  /*1c60*/  IMAD.WIDE R14, R24, 0x4, R8 ;  /* 0x00000004180e7825 */ /* 0x001fc800078e0208 */
[----:B---3--:R-:W-:-:S04]  /*1c70*/  IMAD.MOV R19, RZ, RZ, -R11 ;  /* 0x000000ffff137224 */ /* 0x008fc800078e0a0b */
[----:B------:R-:W-:-:S04]  /*1c80*/  IMAD R19, R19, R18, RZ ;  /* 0x0000001213137224 */ /* 0x000fc800078e02ff */
[----:B------:R-:W-:-:S04]  /*1c90*/  IMAD.HI.U32 R19, R11, R19, R10 ;  /* 0x000000130b137227 */ /* 0x000fc800078e000a */
[----:B------:R-:W-:-:S04]  /*1ca0*/  IMAD.MOV.U32 R11, RZ, RZ, R12 ;  /* 0x000000ffff0b7224 */ /* 0x000fc800078e000c */
        /* <DEDUP_REMOVED lines=10> */
[----:B------:R-:W-:-:S04]  /*1d50*/  ISETP.NE.AND P3, PT, R17, RZ, PT ;  /* 0x000000ff1100720c */ /* 0x000fc80003f65270 */
[----:B------:R-:W-:Y:S02]  /*1d60*/  MOV R13, R10 ;  /* 0x0000000a000d7202 */ /* 0x000fe40000000f00 */
[----:B------:R-:W0:Y:S03]  /*1d70*/  LDC.64 R10, c[0x0][0x390] ;  /* 0x0000e400ff0a7b82 */ /* 0x000e260000000a00 */
[----:B------:R-:W-:-:S05]  /*1d80*/  @!P5 IMAD.MOV R13, RZ, RZ, -R13 ;  /* 0x000000ffff0dd224 */ /* 0x000fca00078e0a0d */
[----:B------:R-:W-:-:S04]  /*1d90*/  SEL R13, R20, R13, !P3 ;  /* 0x0000000d140d7207 */ /* 0x000fc80005800000 */
[----:B------:R-:W-:-:S05]  /*1da0*/  IADD3 R12, PT, PT, -R13, RZ, RZ ;  /* 0x000000ff0d0c7210 */ /* 0x000fca0007ffe1ff */
[----:B------:R-:W-:-:S04]  /*1db0*/  IMAD R12, R17, R12, R22 ;  /* 0x0000000c110c7224 */ /* 0x000fc800078e0216 */
[----:B----4-:R-:W-:-:S04]  /*1dc0*/  IMAD R13, R12, UR6, R13 ;  /* 0x000000060c0d7c24 */ /* 0x010fc8000f8e020d */
        /* <DEDUP_REMOVED lines=23> */
[----:B------:R-:W2:Y:S01]  /*1f40*/  LDG.E R15, desc[UR4][R14.64] ;  /* 0x000000040e0f7981 */ /* 0x000ea2000c1e1900 */
[----:B------:R-:W-:Y:S01]  /*1f50*/  IABS R25, R24 ;  /* 0x0000001800197213 */ /* 0x000fe20000000000 */
[----:B------:R-:W-:-:S04]  /*1f60*/  VIADD R22, R22, 0x3 ;  /* 0x0000000316167836 */ /* 0x000fc80000000000 */
[----:B------:R-:W-:-:S04]  /*1f70*/  IMAD.HI.U32 R21, R19, R25, RZ ;  /* 0x0000001913157227 */ /* 0x000fc800078e00ff */
[----:B------:R-:W-:Y:S02]  /*1f80*/  IMAD.MOV R26, RZ, RZ, -R21 ;  /* 0x000000ffff1a7224 */ /* 0x000fe400078e0a15 */
[----:B------:R-:W-:-:S04]  /*1f90*/  IMAD.WIDE R8, R22, 0x4, R8 ;  /* 0x0000000416087825 */ /* 0x000fc800078e0208 */
        /* <DEDUP_REMOVED lines=11> */
[----:B------:R-:W-:-:S04]  /*2050*/  IMAD R24, R17, R12, R24 ;  /* 0x0000000c11187224 */ /* 0x000fc800078e0218 */
[----:B------:R-:W-:-:S04]  /*2060*/  IMAD R13, R24, UR6, R21 ;  /* 0x00000006180d7c24 */ /* 0x000fc8000f8e0215 */
[----:B------:R-:W-:Y:S01]  /*2070*/  IMAD.WIDE R12, R13, 0x4, R10 ;  /* 0x000000040d0c7825 */ /* 0x000fe200078e020a */
[----:B------:R-:W-:-:S04]  /*2080*/  IABS R21, R22 ;  /* 0x0000001600157213 */ /* 0x000fc80000000000 */
[----:B--2---:R3:W-:Y:S04]  /*2090*/  STG.E desc[UR4][R12.64], R15 ;  /* 0x0000000f0c007986 */ /* 0x0047e8000c101904 */
[----:B------:R0:W2:Y:S01]  /*20a0*/  LDG.E R9, desc[UR4][R8.64] ;  /* 0x0000000408097981 */ /* 0x0000a2000c1e1900 */
[----:B------:R-:W-:Y:S01]  /*20b0*/  IMAD.HI.U32 R19, R19, R21, RZ ;  /* 0x0000001513137227 */ /* 0x000fe200078e00ff */
[----:B------:R-:W-:-:S04]  /*20c0*/  IADD3 R16, PT, PT, R16, 0x4, RZ ;  /* 0x0000000410107810 */ /* 0x000fc80007ffe0ff */
        /* <DEDUP_REMOVED lines=12> */
[----:B------:R-:W-:-:S04]  /*2190*/  IMAD R22, R17, R8, R22 ;  /* 0x0000000811167224 */ /* 0x000fc800078e0216 */
[----:B------:R-:W-:-:S04]  /*21a0*/  IMAD R19, R22, UR6, R19 ;  /* 0x0000000616137c24 */ /* 0x000fc8000f8e0213 */
[----:B------:R-:W-:-:S05]  /*21b0*/  IMAD.WIDE R10, R19, 0x4, R10 ;  /* 0x00000004130a7825 */ /* 0x000fca00078e020a */
[----:B--2---:R3:W-:Y:S02]  /*21c0*/  STG.E desc[UR4][R10.64], R9 ;  /* 0x000000090a007986 */ /* 0x0047e4000c101904 */
.L_x_16:
[----:B------:R-:W-:Y:S05]  /*21d0*/  @!P2 BRA `(.L_x_15) ;  /* 0x000000040098a947 */ /* 0x000fea0003800000 */
[----:B------:R-:W4:Y:S01]  /*21e0*/  LDCU UR6, c[0x0][0x3a4] ;  /* 0x00007480ff0677ac */ /* 0x000f220008000800 */
[----:B------:R-:W-:Y:S01]  /*21f0*/  ISETP.NE.AND P2, PT, R5, 0x1, PT ;  /* 0x000000010500780c */ /* 0x000fe20003f45270 */
[----:B----4-:R-:W-:-:S12]  /*2200*/  ULOP3.LUT UP0, URZ, UR6, 0x1, URZ, 0xc0, !UPT ;  /* 0x0000000106ff7892 */ /* 0x010fd8000f80c0ff */
[----:B------:R-:W-:Y:S05]  /*2210*/  @!P2 BRA `(.L_x_17) ;  /* 0x0000000000f0a947 */ /* 0x000fea0003800000 */
[----:B--23--:R-:W2:Y:S01]  /*2220*/  LDC.64 R12, c[0x0][0x380] ;  /* 0x0000e000ff0c7b82 */ /* 0x00cea20000000a00 */
[----:B------:R-:W-:-:S07]  /*2230*/  IMAD.IADD R10, R7, 0x1, R16 ;  /* 0x00000001070a7824 */ /* 0x000fce00078e0210 */
[----:B------:R-:W3:Y:S01]  /*2240*/  LDC R15, c[0x0][0x39c] ;  /* 0x0000e700ff0f7b82 */ /* 0x000ee20000000800 */
[----:B------:R-:W-:Y:S01]  /*2250*/  HFMA2 R8, -RZ, RZ, 0, 0 ;  /* 0x00000000ff087431 */ /* 0x000fe200000001ff */
[----:B------:R-:W4:Y:S01]  /*2260*/  LDCU UR6, c[0x0][0x3a0] ;  /* 0x00007400ff0677ac */ /* 0x000f220008000800 */
[----:B--2---:R-:W-:-:S05]  /*2270*/  IMAD.WIDE R18, R10, 0x4, R12 ;  /* 0x000000040a127825 */ /* 0x004fca00078e020c */
[----:B0-----:R0:W2:Y:S01]  /*2280*/  LDG.E R17, desc[UR4][R18.64] ;  /* 0x0000000412117981 */ /* 0x0010a2000c1e1900 */
[----:B---3--:R-:W-:Y:S02]  /*2290*/  IABS R14, R15 ;  /* 0x0000000f000e7213 */ /* 0x008fe40000000000 */
[----:B------:R-:W-:Y:S02]  /*22a0*/  ISETP.NE.AND P5, PT, R15, RZ, PT ;  /* 0x000000ff0f00720c */ /* 0x000fe40003fa5270 */
[----:B------:R-:W3:Y:S01]  /*22b0*/  I2F.RP R11, R14 ;  /* 0x0000000e000b7306 */ /* 0x000ee20000209400 */
[----:B0-----:R-:W-:-:S07]  /*22c0*/  IABS R18, R10 ;  /* 0x0000000a00127213 */ /* 0x001fce0000000000 */
[----:B---3--:R-:W0:Y:S02]  /*22d0*/  MUFU.RCP R11, R11 ;  /* 0x0000000b000b7308 */ /* 0x008e240000001000 */
[----:B0-----:R-:W-:-:S06]  /*22e0*/  IADD3 R20, PT, PT, R11, 0xffffffe, RZ ;  /* 0x0ffffffe0b147810 */ /* 0x001fcc0007ffe0ff */
[----:B------:R-:W0:Y:S02]  /*22f0*/  F2I.FTZ.U32.TRUNC.NTZ R9, R20 ;  /* 0x0000001400097305 */ /* 0x000e24000021f000 */
[----:B0-----:R-:W-:-:S04]  /*2300*/  IMAD.MOV R21, RZ, RZ, -R9 ;  /* 0x000000ffff157224 */ /* 0x001fc800078e0a09 */
[----:B------:R-:W-:-:S04]  /*2310*/  IMAD R21, R21, R14, RZ ;  /* 0x0000000e15157224 */ /* 0x000fc800078e02ff */
[----:B------:R-:W-:-:S04]  /*2320*/  IMAD.HI.U32 R19, R9, R21, R8 ;  /* 0x0000001509137227 */ /* 0x000fc800078e0008 */
[----:B------:R-:W-:Y:S01]  /*2330*/  IMAD.MOV.U32 R9, RZ, RZ, R18 ;  /* 0x000000ffff097224 */ /* 0x000fe200078e0012 */
[----:B------:R-:W-:-:S03]  /*2340*/  LOP3.LUT R18, RZ, R15, RZ, 0x33, !PT ;  /* 0x0000000fff127212 */ /* 0x000fc600078e33ff */
        /* <DEDUP_REMOVED lines=9> */
[----:B------:R-:W-:-:S05]  /*23e0*/  @P2 VIADD R8, R8, 0x1 ;  /* 0x0000000108082836 */ /* 0x000fca0000000000 */
[----:B------:R-:W-:Y:S02]  /*23f0*/  MOV R11, R8 ;  /* 0x00000008000b7202 */ /* 0x000fe40000000f00 */
[----:B------:R-:W0:Y:S03]  /*2400*/  LDC.64 R8, c[0x0][0x390] ;  /* 0x0000e400ff087b82 */ /* 0x000e260000000a00 */
[----:B------:R-:W-:-:S05]  /*2410*/  @!P4 IMAD.MOV R11, RZ, RZ, -R11 ;  /* 0x000000ffff0bc224 */ /* 0x000fca00078e0a0b */
[----:B------:R-:W-:-:S04]  /*2420*/  SEL R11, R18, R11, !P5 ;  /* 0x0000000b120b7207 */ /* 0x000fc80006800000 */
[----:B------:R-:W-:-:S05]  /*2430*/  IADD3 R20, PT, PT, -R11, RZ, RZ ;  /* 0x000000ff0b147210 */ /* 0x000fca0007ffe1ff */
[----:B------:R-:W-:-:S04]  /*2440*/  IMAD R20, R15, R20, R10 ;  /* 0x000000140f147224 */ /* 0x000fc800078e020a */
[----:B----4-:R-:W-:Y:S02]  /*2450*/  IMAD R11, R20, UR6, R11 ;  /* 0x00000006140b7c24 */ /* 0x010fe4000f8e020b */
[----:B------:R-:W-:Y:S02]  /*2460*/  VIADD R20, R10, 0x1 ;  /* 0x000000010a147836 */ /* 0x000fe40000000000 */
[----:B0-----:R-:W-:-:S04]  /*2470*/  IMAD.WIDE R10, R11, 0x4, R8 ;  /* 0x000000040b0a7825 */ /* 0x001fc800078e0208 */
[----:B------:R-:W-:Y:S01]  /*2480*/  IMAD.WIDE R12, R20, 0x4, R12 ;  /* 0x00000004140c7825 */ /* 0x000fe200078e020c */
[----:B--2---:R0:W-:Y:S05]  /*2490*/  STG.E desc[UR4][R10.64], R17 ;  /* 0x000000110a007986 */ /* 0x0041ea000c101904 */
[----:B------:R-:W2:Y:S01]  /*24a0*/  LDG.E R13, desc[UR4][R12.64] ;  /* 0x000000040c0d7981 */ /* 0x000ea2000c1e1900 */
[----:B------:R-:W-:Y:S02]  /*24b0*/  IABS R21, R20 ;  /* 0x0000001400157213 */ /* 0x000fe40000000000 */
[----:B------:R-:W-:-:S03]  /*24c0*/  IADD3 R16, PT, PT, R16, 0x2, RZ ;  /* 0x0000000210107810 */ /* 0x000fc60007ffe0ff */
        /* <DEDUP_REMOVED lines=12> */
[----:B0-----:R-:W-:-:S04]  /*2590*/  IMAD.MOV R10, RZ, RZ, -R18 ;  /* 0x000000ffff0a7224 */ /* 0x001fc800078e0a12 */
[----:B------:R-:W-:-:S04]  /*25a0*/  IMAD R15, R15, R10, R20 ;  /* 0x0000000a0f0f7224 */ /* 0x000fc800078e0214 */
[----:B------:R-:W-:-:S04]  /*25b0*/  IMAD R15, R15, UR6, R18 ;  /* 0x000000060f0f7c24 */ /* 0x000fc8000f8e0212 */
[----:B------:R-:W-:-:S05]  /*25c0*/  IMAD.WIDE R8, R15, 0x4, R8 ;  /* 0x000000040f087825 */ /* 0x000fca00078e0208 */
[----:B--2---:R4:W-:Y:S02]  /*25d0*/  STG.E desc[UR4][R8.64], R13 ;  /* 0x0000000d08007986 */ /* 0x0049e4000c101904 */
.L_x_17:
[----:B------:R-:W-:Y:S05]  /*25e0*/  BRA.U !UP0, `(.L_x_15) ;  /* 0x0000000108947547 */ /* 0x000fea000b800000 */
[----:B--234-:R-:W2:Y:S01]  /*25f0*/  LDC.64 R12, c[0x0][0x380] ;  /* 0x0000e000ff0c7b82 */ /* 0x01cea20000000a00 */
[----:B------:R-:W-:-:S07]  /*2600*/  IMAD.IADD R8, R7, 0x1, R16 ;  /* 0x0000000107087824 */ /* 0x000fce00078e0210 */
[----:B------:R-:W3:Y:S01]  /*2610*/  LDC R9, c[0x0][0x39c] ;  /* 0x0000e700ff097b82 */ /* 0x000ee20000000800 */
[----:B------:R-:W-:Y:S01]  /*2620*/  HFMA2 R10, -RZ, RZ, 0, 0 ;  /* 0x00000000ff0a7431 */ /* 0x000fe200000001ff */
[----:B------:R-:W4:Y:S01]  /*2630*/  LDCU UR6, c[0x0][0x3a0] ;  /* 0x00007400ff0677ac */ /* 0x000f220008000800 */
[----:B--2---:R-:W-:-:S05]  /*2640*/  IMAD.WIDE R12, R8, 0x4, R12 ;  /* 0x00000004080c7825 */ /* 0x004fca00078e020c */
[----:B0-----:R0:W2:Y:S01]  /*2650*/  LDG.E R7, desc[UR4][R12.64] ;  /* 0x000000040c077981 */ /* 0x0010a2000c1e1900 */
[----:B---3--:R-:W-:-:S04]  /*2660*/  IABS R14, R9 ;  /* 0x00000009000e7213 */ /* 0x008fc80000000000 */
        /* <DEDUP_REMOVED lines=19> */
[----:B------:R-:W-:-:S05]  /*27a0*/  @P2 VIADD R10, R10, 0x1 ;  /* 0x000000010a0a2836 */ /* 0x000fca0000000000 */
[----:B------:R-:W-:Y:S02]  /*27b0*/  MOV R12, R10 ;  /* 0x0000000a000c7202 */ /* 0x000fe40000000f00 */
[----:B------:R-:W0:Y:S03]  /*27c0*/  LDC.64 R10, c[0x0][0x390] ;  /* 0x0000e400ff0a7b82 */ /* 0x000e260000000a00 */
[----:B------:R-:W-:Y:S01]  /*27d0*/  @!P4 IMAD.MOV R12, RZ, RZ, -R12 ;  /* 0x000000ffff0cc224 */ /* 0x000fe200078e0a0c */
[----:B------:R-:W-:-:S04]  /*27e0*/  @!P3 LOP3.LUT R12, RZ, R9, RZ, 0x33, !PT ;  /* 0x00000009ff0cb212 */ /* 0x000fc800078e33ff */
[----:B------:R-:W-:-:S05]  /*27f0*/  IADD3 R13, PT, PT, -R12, RZ, RZ ;  /* 0x000000ff0c0d7210 */ /* 0x000fca0007ffe1ff */
[----:B------:R-:W-:-:S04]  /*2800*/  IMAD R9, R9, R13, R8 ;  /* 0x0000000d09097224 */ /* 0x000fc800078e0208 */
[----:B----4-:R-:W-:-:S04]  /*2810*/  IMAD R9, R9, UR6, R12 ;  /* 0x0000000609097c24 */ /* 0x010fc8000f8e020c */
[----:B0-----:R-:W-:-:S05]  /*2820*/  IMAD.WIDE R8, R9, 0x4, R10 ;  /* 0x0000000409087825 */ /* 0x001fca00078e020a */
[----:B--2---:R0:W-:Y:S02]  /*2830*/  STG.E desc[UR4][R8.64], R7 ;  /* 0x0000000708007986 */ /* 0x0041e4000c101904 */
.L_x_15:
[----:B------:R-:W-:Y:S05]  /*2840*/  @!P1 BRA `(.L_x_18) ;  /* 0xffffffd800b89947 */ /* 0x000fea000383ffff */
[----:B01----:R-:W-:Y:S05]  /*2850*/  EXIT ;  /* 0x000000000000794d */ /* 0x003fea0003800000 */
.L_x_19:
        /* <DEDUP_REMOVED lines=10> */
.L_x_44:


//--------------------- .text.copykernelAoS_trans2_multi_batch32_32bit --------------------------
	.section	.text.copykernelAoS_trans2_multi_batch32_32bit,"ax",@progbits
	.align	128
        .global         copykernelAoS_trans2_multi_batch32_32bit
        .type           copykernelAoS_trans2_multi_batch32_32bit,@function
        .size           copykernelAoS_trans2_multi_batch32_32bit,(.L_x_45 - copykernelAoS_trans2_multi_batch32_32bit)
        .other          copykernelAoS_trans2_multi_batch32_32bit,@"STO_CUDA_ENTRY STV_DEFAULT"
copykernelAoS_trans2_multi_batch32_32bit:
.text.copykernelAoS_trans2_multi_batch32_32bit:
        /* <DEDUP_REMOVED lines=51> */
.L_x_25:
[----:B--2---:R-:W2:Y:S01]  /*0330*/  LDCU UR6, c[0x0][0x3a4] ;  /* 0x00007480ff0677ac */ /* 0x004ea20008000800 */
[----:B------:R-:W-:Y:S01]  /*0340*/  IMAD.MOV.U32 R12, RZ, RZ, RZ ;  /* 0x000000ffff0c7224 */ /* 0x000fe200078e00ff */
[----:B--2---:R-:W-:Y:S02]  /*0350*/  UISETP.GE.U32.AND UP0, UPT, UR6, 0x8, UPT ;  /* 0x000000080600788c */ /* 0x004fe4000bf06070 */
[----:B------:R-:W-:Y:S02]  /*0360*/  IMAD R7, R3, UR6, RZ ;  /* 0x0000000603077c24 */ /* 0x000fe4000f8e02ff */
[----:B------:R-:W-:-:S05]  /*0370*/  IMAD.IADD R3, R2, 0x1, R3 ;  /* 0x0000000102037824 */ /* 0x000fca00078e0203 */
[----:B------:R-:W-:Y:S01]  /*0380*/  ISETP.GE.AND P1, PT, R3, R0, PT ;  /* 0x000000000300720c */ /* 0x000fe20003f26270 */
[----:B0--34-:R-:W-:-:S12]  /*0390*/  BRA.U !UP0, `(.L_x_20) ;  /* 0x00000015089c7547 */ /* 0x019fd8000b800000 */
[----:B------:R-:W2:Y:S01]  /*03a0*/  LDC R14, c[0x0][0x3a0] ;  /* 0x0000e800ff0e7b82 */ /* 0x000ea20000000800 */
[----:B------:R-:W-:Y:S01]  /*03b0*/  IABS R13, R7 ;  /* 0x00000007000d7213 */ /* 0x000fe20000000000 */
[----:B------:R-:W3:Y:S01]  /*03c0*/  LDCU UR6, c[0x0][0x39c] ;  /* 0x00007380ff0677ac */ /* 0x000ee20008000800 */
[-C--:B--2---:R-:W-:Y:S02]  /*03d0*/  IABS R8, R14.reuse ;  /* 0x0000000e00087213 */ /* 0x084fe40000000000 */
[----:B------:R-:W-:Y:S02]  /*03e0*/  LOP3.LUT R15, RZ, R14, RZ, 0x33, !PT ;  /* 0x0000000eff0f7212 */ /* 0x000fe400078e33ff */
[----:B------:R-:W2:Y:S08]  /*03f0*/  I2F.RP R12, R8 ;  /* 0x00000008000c7306 */ /* 0x000eb00000209400 */
[----:B--2---:R-:W2:Y:S02]  /*0400*/  MUFU.RCP R12, R12 ;  /* 0x0000000c000c7308 */ /* 0x004ea40000001000 */
[----:B--2---:R-:W-:-:S06]  /*0410*/  IADD3 R10, PT, PT, R12, 0xffffffe, RZ ;  /* 0x0ffffffe0c0a7810 */ /* 0x004fcc0007ffe0ff */
[----:B------:R2:W4:Y:S02]  /*0420*/  F2I.FTZ.U32.TRUNC.NTZ R11, R10 ;  /* 0x0000000a000b7305 */ /* 0x000524000021f000 */
[----:B--2---:R-:W-:Y:S02]  /*0430*/  IMAD.MOV.U32 R10, RZ, RZ, RZ ;  /* 0x000000ffff0a7224 */ /* 0x004fe400078e00ff */
[----:B----4-:R-:W-:-:S04]  /*0440*/  IMAD.MOV R9, RZ, RZ, -R11 ;  /* 0x000000ffff097224 */ /* 0x010fc800078e0a0b */
[----:B------:R-:W-:-:S04]  /*0450*/  IMAD R9, R9, R8, RZ ;  /* 0x0000000809097224 */ /* 0x000fc800078e02ff */
[----:B------:R-:W-:Y:S01]  /*0460*/  IMAD.HI.U32 R9, R11, R9, R10 ;  /* 0x000000090b097227 */ /* 0x000fe200078e000a */
[----:B------:R-:W-:-:S04]  /*0470*/  LOP3.LUT R10, R7, R14, RZ, 0x3c, !PT ;  /* 0x0000000e070a7212 */ /* 0x000fc800078e3cff */
[----:B------:R-:W-:Y:S01]  /*0480*/  ISETP.GE.AND P4, PT, R10, RZ, PT ;  /* 0x000000ff0a00720c */ /* 0x000fe20003f86270 */
[----:B------:R-:W-:-:S05]  /*0490*/  IMAD.HI.U32 R11, R9, R13, RZ ;  /* 0x0000000d090b7227 */ /* 0x000fca00078e00ff */
[----:B------:R-:W-:-:S05]  /*04a0*/  IADD3 R12, PT, PT, -R11, RZ, RZ ;  /* 0x000000ff0b0c7210 */ /* 0x000fca0007ffe1ff */
[----:B------:R-:W-:-:S05]  /*04b0*/  IMAD R13, R8, R12, R13 ;  /* 0x0000000c080d7224 */ /* 0x000fca00078e020d */
[----:B------:R-:W-:-:S13]  /*04c0*/  ISETP.GT.U32.AND P3, PT, R8, R13, PT ;  /* 0x0000000d0800720c */ /* 0x000fda0003f64070 */
[----:B------:R-:W-:Y:S02]  /*04d0*/  @!P3 IMAD.IADD R13, R13, 0x1, -R8 ;  /* 0x000000010d0db824 */ /* 0x000fe400078e0a08 */
[----:B------:R-:W-:-:S03]  /*04e0*/  @!P3 VIADD R11, R11, 0x1 ;  /* 0x000000010b0bb836 */ /* 0x000fc60000000000 */
[----:B------:R-:W-:Y:S02]  /*04f0*/  ISETP.GE.U32.AND P2, PT, R13, R8, PT ;  /* 0x000000080d00720c */ /* 0x000fe40003f46070 */
[----:B------:R-:W2:Y:S11]  /*0500*/  LDC.64 R12, c[0x0][0x380] ;  /* 0x0000e000ff0c7b82 */ /* 0x000eb60000000a00 */
[----:B------:R-:W-:-:S02]  /*0510*/  @P2 IADD3 R11, PT, PT, R11, 0x1, RZ ;  /* 0x000000010b0b2810 */ /* 0x000fc40007ffe0ff */
[----:B------:R-:W-:-:S03]  /*0520*/  ISETP.NE.AND P2, PT, R14, RZ, PT ;  /* 0x000000ff0e00720c */ /* 0x000fc60003f45270 */
[----:B------:R-:W-:-:S05]  /*0530*/  @!P4 IMAD.MOV R11, RZ, RZ, -R11 ;  /* 0x000000ffff0bc224 */ /* 0x000fca00078e0a0b */
[----:B------:R-:W-:-:S05]  /*0540*/  SEL R11, R15, R11, !P2 ;  /* 0x0000000b0f0b7207 */ /* 0x000fca0005000000 */
[----:B------:R-:W-:-:S04]  /*0550*/  IMAD.MOV R10, RZ, RZ, -R11 ;  /* 0x000000ffff0a7224 */ /* 0x000fc800078e0a0b */
[----:B------:R-:W-:-:S04]  /*0560*/  IMAD R10, R14, R10, R7 ;  /* 0x0000000a0e0a7224 */ /* 0x000fc800078e0207 */
[----:B---3--:R-:W-:-:S04]  /*0570*/  IMAD R11, R10, UR6, R11 ;  /* 0x000000060a0b7c24 */ /* 0x008fc8000f8e020b */
[----:B--2---:R-:W-:-:S05]  /*0580*/  IMAD.WIDE R10, R11, 0x4, R12 ;  /* 0x000000040b0a7825 */ /* 0x004fca00078e020c */
[----:B0-----:R0:W2:Y:S01]  /*0590*/  LDG.E R19, desc[UR4][R10.64] ;  /* 0x000000040a137981 */ /* 0x0010a2000c1e1900 */
[----:B------:R-:W-:-:S04]  /*05a0*/  IADD3 R21, PT, PT, R7, 0x1, RZ ;  /* 0x0000000107157810 */ /* 0x000fc80007ffe0ff */
[----:B------:R-:W-:-:S05]  /*05b0*/  IABS R17, R21 ;  /* 0x0000001500117213 */ /* 0x000fca0000000000 */
[----:B------:R-:W-:Y:S01]  /*05c0*/  IMAD.HI.U32 R16, R9, R17, RZ ;  /* 0x0000001109107227 */ /* 0x000fe200078e00ff */
[----:B0-----:R-:W0:Y:S03]  /*05d0*/  LDC.64 R10, c[0x0][0x390] ;  /* 0x0000e400ff0a7b82 */ /* 0x001e260000000a00 */
[----:B------:R-:W-:-:S04]  /*05e0*/  IMAD.MOV R18, RZ, RZ, -R16 ;  /* 0x000000ffff127224 */ /* 0x000fc800078e0a10 */
[----:B------:R-:W-:-:S05]  /*05f0*/  IMAD R17, R8, R18, R17 ;  /* 0x0000001208117224 */ /* 0x000fca00078e0211 */
[----:B------:R-:W-:Y:S01]  /*0600*/  ISETP.GT.U32.AND P4, PT, R8, R17, PT ;  /* 0x000000110800720c */ /* 0x000fe20003f84070 */
[----:B0-----:R-:W-:-:S12]  /*0610*/  IMAD.WIDE R10, R7, 0x4, R10 ;  /* 0x00000004070a7825 */ /* 0x001fd800078e020a */
[----:B------:R-:W-:Y:S01]  /*0620*/  @!P4 IADD3 R16, PT, PT, R16, 0x1, RZ ;  /* 0x000000011010c810 */ /* 0x000fe20007ffe0ff */
[----:B------:R-:W-:-:S05]  /*0630*/  @!P4 IMAD.IADD R17, R17, 0x1, -R8 ;  /* 0x000000011111c824 */ /* 0x000fca00078e0a08 */
[----:B------:R-:W-:Y:S02]  /*0640*/  ISETP.GE.U32.AND P3, PT, R17, R8, PT ;  /* 0x000000081100720c */ /* 0x000fe40003f66070 */
[----:B------:R-:W-:-:S04]  /*0650*/  LOP3.LUT R17, R21, R14, RZ, 0x3c, !PT ;  /* 0x0000000e15117212 */ /* 0x000fc800078e3cff */
[----:B------:R-:W-:-:S07]  /*0660*/  ISETP.GE.AND P5, PT, R17, RZ, PT ;  /* 0x000000ff1100720c */ /* 0x000fce0003fa6270 */
[----:B------:R-:W-:-:S06]  /*0670*/  @P3 VIADD R16, R16, 0x1 ;  /* 0x0000000110103836 */ /* 0x000fcc0000000000 */
[----:B------:R-:W-:-:S05]  /*0680*/  @!P5 IMAD.MOV R16, RZ, RZ, -R16 ;  /* 0x000000ffff10d224 */ /* 0x000fca00078e0a10 */
[----:B------:R-:W-:-:S04]  /*0690*/  SEL R16, R15, R16, !P2 ;  /* 0x000000100f107207 */ /* 0x000fc80005000000 */
[----:B------:R-:W-:-:S05]  /*06a0*/  IADD3 R17, PT, PT, -R16, RZ, RZ ;  /* 0x000000ff10117210 */ /* 0x000fca0007ffe1ff */
[----:B------:R-:W-:-:S04]  /*06b0*/  IMAD R17, R14, R17, R21 ;  /* 0x000000110e117224 */ /* 0x000fc800078e0215 */
[----:B------:R-:W-:-:S04]  /*06c0*/  IMAD R17, R17, UR6, R16 ;  /* 0x0000000611117c24 */ /* 0x000fc8000f8e0210 */
[----:B------:R-:W-:Y:S01]  /*06d0*/  IMAD.WIDE R16, R17, 0x4, R12 ;  /* 0x0000000411107825 */ /* 0x000fe200078e020c */
[----:B--2---:R0:W-:Y:S04]  /*06e0*/  STG.E desc[UR4][R10.64], R19 ;  /* 0x000000130a007986 */ /* 0x0041e8000c101904 */
[----:B------:R2:W3:Y:S01]  /*06f0*/  LDG.E R21, desc[UR4][R16.64] ;  /* 0x0000000410157981 */ /* 0x0004e2000c1e1900 */
[----:B------:R-:W-:-:S05]  /*0700*/  VIADD R25, R7, 0x2 ;  /* 0x0000000207197836 */ /* 0x000fca0000000000 */
[----:B------:R-:W-:Y:S02]  /*0710*/  IABS R23, R25 ;  /* 0x0000001900177213 */ /* 0x000fe40000000000 */
[----:B0-----:R-:W-:-:S03]  /*0720*/  LOP3.LUT R19, R25, R14, RZ, 0x3c, !PT ;  /* 0x0000000e19137212 */ /* 0x001fc600078e3cff */
[----:B------:R-:W-:Y:S01]  /*0730*/  IMAD.HI.U32 R18, R9, R23, RZ ;  /* 0x0000001709127227 */ /* 0x000fe200078e00ff */
[----:B------:R-:W-:-:S03]  /*0740*/  ISETP.GE.AND P5, PT, R19, RZ, PT ;  /* 0x000000ff1300720c */ /* 0x000fc60003fa6270 */
[----:B------:R-:W-:-:S04]  /*0750*/  IMAD.MOV R20, RZ, RZ, -R18 ;  /* 0x000000ffff147224 */ /* 0x000fc800078e0a12 */
[----:B------:R-:W-:-:S05]  /*0760*/  IMAD R23, R8, R20, R23 ;  /* 0x0000001408177224 */ /* 0x000fca00078e0217 */
[----:B------:R-:W-:-:S13]  /*0770*/  ISETP.GT.U32.AND P4, PT, R8, R23, PT ;  /* 0x000000170800720c */ /* 0x000fda0003f84070 */
[----:B------:R-:W-:Y:S01]  /*0780*/  @!P4 IADD3 R23, PT, PT, R23, -R8, RZ ;  /* 0x800000081717c210 */ /* 0x000fe20007ffe0ff */
[----:B------:R-:W-:-:S03]  /*0790*/  @!P4 VIADD R18, R18, 0x1 ;  /* 0x000000011212c836 */ /* 0x000fc60000000000 */
[----:B------:R-:W-:-:S13]  /*07a0*/  ISETP.GE.U32.AND P3, PT, R23, R8, PT ;  /* 0x000000081700720c */ /* 0x000fda0003f66070 */
[----:B------:R-:W-:-:S05]  /*07b0*/  @P3 VIADD R18, R18, 0x1 ;  /* 0x0000000112123836 */ /* 0x000fca0000000000 */
[----:B------:R-:W-:-:S04]  /*07c0*/  @!P5 IADD3 R18, PT, PT, -R18, RZ, RZ ;  /* 0x000000ff1212d210 */ /* 0x000fc80007ffe1ff */
[----:B------:R-:W-:-:S05]  /*07d0*/  SEL R18, R15, R18, !P2 ;  /* 0x000000120f127207 */ /* 0x000fca0005000000 */
[----:B--2---:R-:W-:-:S04]  /*07e0*/  IMAD.MOV R17, RZ, RZ, -R18 ;  /* 0x000000ffff117224 */ /* 0x004fc800078e0a12 */
[----:B------:R-:W-:-:S04]  /*07f0*/  IMAD R17, R14, R17, R25 ;  /* 0x000000110e117224 */ /* 0x000fc800078e0219 */
[----:B------:R-:W-:-:S04]  /*0800*/  IMAD R17, R17, UR6, R18 ;  /* 0x0000000611117c24 */ /* 0x000fc8000f8e0212 */
[----:B------:R-:W-:-:S04]  /*0810*/  IMAD.WIDE R16, R17, 0x4, R12 ;  /* 0x0000000411107825 */ /* 0x000fc800078e020c */
[----:B------:R-:W-:Y:S01]  /*0820*/  VIADD R25, R7, 0x3 ;  /* 0x0000000307197836 */ /* 0x000fe20000000000 */
[----:B---3--:R0:W-:Y:S04]  /*0830*/  STG.E desc[UR4][R10.64+0x4], R21 ;  /* 0x000004150a007986 */ /* 0x0081e8000c101904 */
        /* <DEDUP_REMOVED lines=14> */
[----:B--2---:R-:W-:-:S04]  /*0920*/  IMAD.MOV R17, RZ, RZ, -R18 ;  /* 0x000000ffff117224 */ /* 0x004fc800078e0a12 */
[----:B------:R-:W-:-:S04]  /*0930*/  IMAD R17, R14, R17, R25 ;  /* 0x000000110e117224 */ /* 0x000fc800078e0219 */
[----:B------:R-:W-:-:S04]  /*0940*/  IMAD R17, R17, UR6, R18 ;  /* 0x0000000611117c24 */ /* 0x000fc8000f8e0212 */
[----:B------:R-:W-:Y:S01]  /*0950*/  IMAD.WIDE R16, R17, 0x4, R12 ;  /* 0x0000000411107825 */ /* 0x000fe200078e020c */
[----:B------:R-:W-:Y:S01]  /*0960*/  IADD3 R25, PT, PT, R7, 0x4, RZ ;  /* 0x0000000407197810 */ /* 0x000fe20007ffe0ff */
[----:B---3--:R2:W-:Y:S04]  /*0970*/  STG.E desc[UR4][R10.64+0x8], R19 ;  /* 0x000008130a007986 */ /* 0x0085e8000c101904 */
[----:B0-----:R0:W3:Y:S01]  /*0980*/  LDG.E R21, desc[UR4][R16.64] ;  /* 0x0000000410157981 */ /* 0x0010e2000c1e1900 */
[----:B------:R-:W-:-:S05]  /*0990*/  IABS R23, R25 ;  /* 0x0000001900177213 */ /* 0x000fca0000000000 */
[----:B------:R-:W-:Y:S01]  /*09a0*/  IMAD.HI.U32 R18, R9, R23, RZ ;  /* 0x0000001709127227 */ /* 0x000fe200078e00ff */
[----:B--2---:R-:W-:-:S03]  /*09b0*/  LOP3.LUT R19, R25, R14, RZ, 0x3c, !PT ;  /* 0x0000000e19137212 */ /* 0x004fc600078e3cff */
[----:B------:R-:W-:Y:S01]  /*09c0*/  IMAD.MOV R20, RZ, RZ, -R18 ;  /* 0x000000ffff147224 */ /* 0x000fe200078e0a12 */
[----:B------:R-:W-:-:S03]  /*09d0*/  ISETP.GE.AND P5, PT, R19, RZ, PT ;  /* 0x000000ff1300720c */ /* 0x000fc60003fa6270 */
[----:B------:R-:W-:-:S05]  /*09e0*/  IMAD R23, R8, R20, R23 ;  /* 0x0000001408177224 */ /* 0x000fca00078e0217 */
[----:B------:R-:W-:-:S13]  /*09f0*/  ISETP.GT.U32.AND P4, PT, R8, R23, PT ;  /* 0x000000170800720c */ /* 0x000fda0003f84070 */
[----:B------:R-:W-:Y:S01]  /*0a00*/  @!P4 IMAD.IADD R23, R23, 0x1, -R8 ;  /* 0x000000011717c824 */ /* 0x000fe200078e0a08 */
[----:B------:R-:W-:-:S04]  /*0a10*/  @!P4 IADD3 R18, PT, PT, R18, 0x1, RZ ;  /* 0x000000011212c810 */ /* 0x000fc80007ffe0ff */
[----:B------:R-:W-:-:S13]  /*0a20*/  ISETP.GE.U32.AND P3, PT, R23, R8, PT ;  /* 0x000000081700720c */ /* 0x000fda0003f66070 */
[----:B------:R-:W-:-:S04]  /*0a30*/  @P3 VIADD R18, R18, 0x1 ;  /* 0x0000000112123836 */ /* 0x000fc80000000000 */
[----:B------:R-:W-:-:S05]  /*0a40*/  @!P5 IMAD.MOV R18, RZ, RZ, -R18 ;  /* 0x000000ffff12d224 */ /* 0x000fca00078e0a12 */
[----:B------:R-:W-:-:S04]  /*0a50*/  SEL R18, R15, R18, !P2 ;  /* 0x000000120f127207 */ /* 0x000fc80005000000 */
[----:B0-----:R-:W-:-:S05]  /*0a60*/  IADD3 R17, PT, PT, -R18, RZ, RZ ;  /* 0x000000ff12117210 */ /* 0x001fca0007ffe1ff */
[----:B------:R-:W-:-:S04]  /*0a70*/  IMAD R17, R14, R17, R25 ;  /* 0x000000110e117224 */ /* 0x000fc800078e0219 */
[----:B------:R-:W-:-:S04]  /*0a80*/  IMAD R17, R17, UR6, R18 ;  /* 0x0000000611117c24 */ /* 0x000fc8000f8e0212 */
[----:B------:R-:W-:-:S04]  /*0a90*/  IMAD.WIDE R16, R17, 0x4, R12 ;  /* 0x0000000411107825 */ /* 0x000fc800078e020c */
[----:B------:R-:W-:Y:S01]  /*0aa0*/  VIADD R25, R7, 0x5 ;  /* 0x0000000507197836 */ /* 0x000fe20000000000 */
        /* <DEDUP_REMOVED lines=21> */
[----:B0-----:R0:W3:Y:S01]  /*0c00*/  LDG.E R21, desc[UR4][R16.64] ;  /* 0x0000000410157981 */ /* 0x0010e2000c1e1900 */
[----:B------:R-:W-:-:S05]  /*0c10*/  IABS R23, R25 ;  /* 0x0000001900177213 */ /* 0x000fca0000000000 */
[----:B------:R-:W-:Y:S01]  /*0c20*/  IMAD.HI.U32 R18, R9, R23, RZ ;  /* 0x0000001709127227 */ /* 0x000fe200078e00ff */
[----:B--2---:R-:W-:-:S04]  /*0c30*/  LOP3.LUT R19, R25, R14, RZ, 0x3c, !PT ;  /* 0x0000000e19137212 */ /* 0x004fc800078e3cff */
[----:B------:R-:W-:Y:S02]  /*0c40*/  IADD3 R20, PT, PT, -R18, RZ, RZ ;  /* 0x000000ff12147210 */ /* 0x000fe40007ffe1ff */
[----:B------:R-:W-:-:S03]  /*0c50*/  ISETP.GE.AND P5, PT, R19, RZ, PT ;  /* 0x000000ff1300720c */ /* 0x000fc60003fa6270 */
[----:B------:R-:W-:-:S05]  /*0c60*/  IMAD R23, R8, R20, R23 ;  /* 0x0000001408177224 */ /* 0x000fca00078e0217 */
[----:B------:R-:W-:-:S13]  /*0c70*/  ISETP.GT.U32.AND P4, PT, R8, R23, PT ;  /* 0x000000170800720c */ /* 0x000fda0003f84070 */
[----:B------:R-:W-:Y:S02]  /*0c80*/  @!P4 IMAD.IADD R23, R23, 0x1, -R8 ;  /* 0x000000011717c824 */ /* 0x000fe400078e0a08 */
[----:B------:R-:W-:-:S03]  /*0c90*/  @!P4 VIADD R18, R18, 0x1 ;  /* 0x000000011212c836 */ /* 0x000fc60000000000 */
[----:B------:R-:W-:-:S13]  /*0ca0*/  ISETP.GE.U32.AND P3, PT, R23, R8, PT ;  /* 0x000000081700720c */ /* 0x000fda0003f66070 */
[----:B------:R-:W-:-:S05]  /*0cb0*/  @P3 IADD3 R18, PT, PT, R18, 0x1, RZ ;  /* 0x0000000112123810 */ /* 0x000fca0007ffe0ff */
[----:B------:R-:W-:-:S05]  /*0cc0*/  @!P5 IMAD.MOV R18, RZ, RZ, -R18 ;  /* 0x000000ffff12d224 */ /* 0x000fca00078e0a12 */
[----:B------:R-:W-:-:S05]  /*0cd0*/  SEL R18, R15, R18, !P2 ;  /* 0x000000120f127207 */ /* 0x000fca0005000000 */
[----:B0-----:R-:W-:-:S04]  /*0ce0*/  IMAD.MOV R17, RZ, RZ, -R18 ;  /* 0x000000ffff117224 */ /* 0x001fc800078e0a12 */
[----:B------:R-:W-:-:S04]  /*0cf0*/  IMAD R17, R14, R17, R25 ;  /* 0x000000110e117224 */ /* 0x000fc800078e0219 */
[----:B------:R-:W-:-:S04]  /*0d00*/  IMAD R17, R17, UR6, R18 ;  /* 0x0000000611117c24 */ /* 0x000fc8000f8e0212 */
[----:B------:R-:W-:Y:S01]  /*0d10*/  IMAD.WIDE R16, R17, 0x4, R12 ;  /* 0x0000000411107825 */ /* 0x000fe200078e020c */
[----:B------:R-:W-:Y:S01]  /*0d20*/  IADD3 R23, PT, PT, R7, 0x7, RZ ;  /* 0x0000000707177810 */ /* 0x000fe20007ffe0ff */
[----:B---3--:R2:W-:Y:S04]  /*0d30*/  STG.E desc[UR4][R10.64+0x14], R21 ;  /* 0x000014150a007986 */ /* 0x0085e8000c101904 */
[----:B------:R-:W3:Y:S01]  /*0d40*/  LDG.E R17, desc[UR4][R16.64] ;  /* 0x0000000410117981 */ /* 0x000ee2000c1e1900 */
[----:B------:R-:W-:-:S05]  /*0d50*/  IABS R19, R23 ;  /* 0x0000001700137213 */ /* 0x000fca0000000000 */
[----:B------:R-:W-:-:S04]  /*0d60*/  IMAD.HI.U32 R18, R9, R19, RZ ;  /* 0x0000001309127227 */ /* 0x000fc800078e00ff */
[----:B------:R-:W-:-:S04]  /*0d70*/  IMAD.MOV R20, RZ, RZ, -R18 ;  /* 0x000000ffff147224 */ /* 0x000fc800078e0a12 */
        /* <DEDUP_REMOVED lines=14> */
[----:B---3--:R2:W-:Y:S05]  /*0e60*/  STG.E desc[UR4][R10.64+0x18], R17 ;  /* 0x000018110a007986 */ /* 0x0085ea000c101904 */
[----:B------:R-:W3:Y:S01]  /*0e70*/  LDG.E R15, desc[UR4][R14.64] ;  /* 0x000000040e0f7981 */ /* 0x000ee2000c1e1900 */
[----:B------:R-:W-:Y:S01]  /*0e80*/  ISETP.NE.AND P2, PT, R6, 0x8, PT ;  /* 0x000000080600780c */ /* 0x000fe20003f45270 */
[----:B------:R-:W-:Y:S02]  /*0e90*/  IMAD.MOV.U32 R12, RZ, RZ, R6 ;  /* 0x000000ffff0c7224 */ /* 0x000fe400078e0006 */
[----:B---3--:R2:W-:Y:S10]  /*0ea0*/  STG.E desc[UR4][R10.64+0x1c], R15 ;  /* 0x00001c0f0a007986 */ /* 0x0085f4000c101904 */
[----:B------:R-:W-:Y:S05]  /*0eb0*/  @!P2 BRA `(.L_x_20) ;  /* 0x0000000800d4a947 */ /* 0x000fea0003800000 */
[----:B--2---:R-:W0:Y:S01]  /*0ec0*/  LDC R10, c[0x0][0x3a0] ;  /* 0x0000e800ff0a7b82 */ /* 0x004e220000000800 */
[----:B------:R-:W-:-:S07]  /*0ed0*/  IMAD.MOV.U32 R11, RZ, RZ, 0x8 ;  /* 0x00000008ff0b7424 */ /* 0x000fce00078e00ff */
[----:B------:R-:W2:Y:S08]  /*0ee0*/  LDC.64 R12, c[0x0][0x380] ;  /* 0x0000e000ff0c7b82 */ /* 0x000eb00000000a00 */
[----:B------:R-:W3:Y:S02]  /*0ef0*/  LDC.64 R14, c[0x0][0x390] ;  /* 0x0000e400ff0e7b82 */ /* 0x000ee40000000a00 */
.L_x_21:
[----:B------:R-:W-:Y:S02]  /*0f00*/  IADD3 R21, PT, PT, R7, R11, RZ ;  /* 0x0000000b07157210 */ /* 0x000fe40007ffe0ff */
[-C--:B0-----:R-:W-:Y:S02]  /*0f10*/  IABS R20, R10.reuse ;  /* 0x0000000a00147213 */ /* 0x081fe40000000000 */
[----:B----4-:R-:W-:Y:S02]  /*0f20*/  IABS R17, R21 ;  /* 0x0000001500117213 */ /* 0x010fe40000000000 */
[----:B------:R-:W-:-:S03]  /*0f30*/  LOP3.LUT R22, RZ, R10, RZ, 0x33, !PT ;  /* 0x0000000aff167212 */ /* 0x000fc600078e33ff */
        /* <DEDUP_REMOVED lines=11> */
[----:B------:R-:W-:-:S05]  /*0ff0*/  @!P4 IMAD.MOV R9, RZ, RZ, -R9 ;  /* 0x000000ffff09c224 */ /* 0x000fca00078e0a09 */
[----:B------:R-:W-:-:S04]  /*1000*/  SEL R8, R22, R9, !P2 ;  /* 0x0000000916087207 */ /* 0x000fc80005000000 */
[----:B------:R-:W-:-:S05]  /*1010*/  IADD3 R9, PT, PT, -R8, RZ, RZ ;  /* 0x000000ff08097210 */ /* 0x000fca0007ffe1ff */
[----:B------:R-:W-:-:S04]  /*1020*/  IMAD R9, R10, R9, R21 ;  /* 0x000000090a097224 */ /* 0x000fc800078e0215 */
[----:B-1----:R-:W-:-:S04]  /*1030*/  IMAD R9, R9, UR7, R8 ;  /* 0x0000000709097c24 */ /* 0x002fc8000f8e0208 */
[----:B--2---:R-:W-:-:S05]  /*1040*/  IMAD.WIDE R16, R9, 0x4, R12 ;  /* 0x0000000409107825 */ /* 0x004fca00078e020c */
[----:B------:R0:W2:Y:S01]  /*1050*/  LDG.E R23, desc[UR4][R16.64] ;  /* 0x0000000410177981 */ /* 0x0000a2000c1e1900 */
[----:B------:R-:W1:Y:S01]  /*1060*/  I2F.RP R18, R20 ;  /* 0x0000001400127306 */ /* 0x000e620000209400 */
[----:B------:R-:W-:Y:S01]  /*1070*/  IMAD.MOV.U32 R8, RZ, RZ, RZ ;  /* 0x000000ffff087224 */ /* 0x000fe200078e00ff */
[----:B------:R-:W-:-:S04]  /*1080*/  IADD3 R19, PT, PT, R21, 0x1, RZ ;  /* 0x0000000115137810 */ /* 0x000fc80007ffe0ff */
[----:B0-----:R-:W-:Y:S02]  /*1090*/  IABS R17, R19 ;  /* 0x0000001300117213 */ /* 0x001fe40000000000 */
[----:B-1----:R-:W0:Y:S02]  /*10a0*/  MUFU.RCP R18, R18 ;  /* 0x0000001200127308 */ /* 0x002e240000001000 */
[----:B0-----:R-:W-:-:S06]  /*10b0*/  VIADD R24, R18, 0xffffffe ;  /* 0x0ffffffe12187836 */ /* 0x001fcc0000000000 */
[----:B------:R-:W0:Y:S02]  /*10c0*/  F2I.FTZ.U32.TRUNC.NTZ R9, R24 ;  /* 0x0000001800097305 */ /* 0x000e24000021f000 */
[----:B0-----:R-:W-:-:S04]  /*10d0*/  IMAD.MOV R25, RZ, RZ, -R9 ;  /* 0x000000ffff197224 */ /* 0x001fc800078e0a09 */
[----:B------:R-:W-:-:S04]  /*10e0*/  IMAD R25, R25, R20, RZ ;  /* 0x0000001419197224 */ /* 0x000fc800078e02ff */
[----:B------:R-:W-:-:S06]  /*10f0*/  IMAD.HI.U32 R9, R9, R25, R8 ;  /* 0x0000001909097227 */ /* 0x000fcc00078e0008 */
[----:B------:R-:W-:-:S04]  /*1100*/  IMAD.HI.U32 R16, R9, R17, RZ ;  /* 0x0000001109107227 */ /* 0x000fc800078e00ff */
[----:B------:R-:W-:-:S04]  /*1110*/  IMAD.MOV R8, RZ, RZ, -R16 ;  /* 0x000000ffff087224 */ /* 0x000fc800078e0a10 */
[----:B------:R-:W-:Y:S01]  /*1120*/  IMAD R17, R20, R8, R17 ;  /* 0x0000000814117224 */ /* 0x000fe200078e0211 */
[----:B------:R-:W-:-:S04]  /*1130*/  MOV R8, R20 ;  /* 0x0000001400087202 */ /* 0x000fc80000000f00 */
[----:B------:R-:W-:-:S13]  /*1140*/  ISETP.GT.U32.AND P4, PT, R8, R17, PT ;  /* 0x000000110800720c */ /* 0x000fda0003f84070 */
[----:B------:R-:W-:Y:S02]  /*1150*/  @!P4 IMAD.IADD R17, R17, 0x1, -R20 ;  /* 0x000000011111c824 */ /* 0x000fe400078e0a14 */
[----:B------:R-:W-:-:S03]  /*1160*/  @!P4 VIADD R16, R16, 0x1 ;  /* 0x000000011010c836 */ /* 0x000fc60000000000 */
[----:B------:R-:W-:Y:S02]  /*1170*/  ISETP.GE.U32.AND P3, PT, R17, R8, PT ;  /* 0x000000081100720c */ /* 0x000fe40003f66070 */
[----:B------:R-:W-:-:S04]  /*1180*/  LOP3.LUT R17, R19, R10, RZ, 0x3c, !PT ;  /* 0x0000000a13117212 */ /* 0x000fc800078e3cff */
[----:B------:R-:W-:-:S07]  /*1190*/  ISETP.GE.AND P5, PT, R17, RZ, PT ;  /* 0x000000ff1100720c */ /* 0x000fce0003fa6270 */
[----:B------:R-:W-:-:S06]  /*11a0*/  @P3 IADD3 R16, PT, PT, R16, 0x1, RZ ;  /* 0x0000000110103810 */ /* 0x000fcc0007ffe0ff */
[----:B------:R-:W-:-:S05]  /*11b0*/  @!P5 IMAD.MOV R16, RZ, RZ, -R16 ;  /* 0x000000ffff10d224 */ /* 0x000fca00078e0a10 */
[----:B------:R-:W-:-:S05]  /*11c0*/  SEL R16, R22, R16, !P2 ;  /* 0x0000001016107207 */ /* 0x000fca0005000000 */
[----:B------:R-:W-:-:S04]  /*11d0*/  IMAD.MOV R17, RZ, RZ, -R16 ;  /* 0x000000ffff117224 */ /* 0x000fc800078e0a10 */
[----:B------:R-:W-:-:S04]  /*11e0*/  IMAD R19, R10, R17, R19 ;  /* 0x000000110a137224 */ /* 0x000fc800078e0213 */
[----:B------:R-:W-:Y:S02]  /*11f0*/  IMAD R19, R19, UR7, R16 ;  /* 0x0000000713137c24 */ /* 0x000fe4000f8e0210 */
[----:B---3--:R-:W-:-:S04]  /*1200*/  IMAD.WIDE R16, R21, 0x4, R14 ;  /* 0x0000000415107825 */ /* 0x008fc800078e020e */
[----:B------:R-:W-:Y:S01]  /*1210*/  IMAD.WIDE R18, R19, 0x4, R12 ;  /* 0x0000000413127825 */ /* 0x000fe200078e020c */
[----:B--2---:R0:W-:Y:S04]  /*1220*/  STG.E desc[UR4][R16.64], R23 ;  /* 0x0000001710007986 */ /* 0x0041e8000c101904 */
[----:B------:R1:W2:Y:S01]  /*1230*/  LDG.E R25, desc[UR4][R18.64] ;  /* 0x0000000412197981 */ /* 0x0002a2000c1e1900 */
[----:B------:R-:W-:-:S04]  /*1240*/  IADD3 R27, PT, PT, R21, 0x2, RZ ;  /* 0x00000002151b7810 */ /* 0x000fc80007ffe0ff */
        /* <DEDUP_REMOVED lines=12> */
[----:B-1----:R-:W-:-:S04]  /*1310*/  SEL R18, R22, R24, !P2 ;  /* 0x0000001816127207 */ /* 0x002fc80005000000 */
[----:B------:R-:W-:-:S05]  /*1320*/  IADD3 R19, PT, PT, -R18, RZ, RZ ;  /* 0x000000ff12137210 */ /* 0x000fca0007ffe1ff */
[----:B------:R-:W-:-:S04]  /*1330*/  IMAD R27, R10, R19, R27 ;  /* 0x000000130a1b7224 */ /* 0x000fc800078e021b */
[----:B------:R-:W-:-:S04]  /*1340*/  IMAD R19, R27, UR7, R18 ;  /* 0x000000071b137c24 */ /* 0x000fc8000f8e0212 */
[----:B------:R-:W-:-:S04]  /*1350*/  IMAD.WIDE R18, R19, 0x4, R12 ;  /* 0x0000000413127825 */ /* 0x000fc800078e020c */
[----:B------:R-:W-:Y:S01]  /*1360*/  VIADD R27, R21, 0x3 ;  /* 0x00000003151b7836 */ /* 0x000fe20000000000 */
[----:B--2---:R0:W-:Y:S04]  /*1370*/  STG.E desc[UR4][R16.64+0x4], R25 ;  /* 0x0000041910007986 */ /* 0x0041e8000c101904 */
[----:B------:R1:W2:Y:S01]  /*1380*/  LDG.E R23, desc[UR4][R18.64] ;  /* 0x0000000412177981 */ /* 0x0002a2000c1e1900 */
[----:B------:R-:W-:-:S05]  /*1390*/  IABS R29, R27 ;  /* 0x0000001b001d7213 */ /* 0x000fca0000000000 */
[----:B------:R-:W-:Y:S01]  /*13a0*/  IMAD.HI.U32 R24, R9, R29, RZ ;  /* 0x0000001d09187227 */ /* 0x000fe200078e00ff */
[----:B0-----:R-:W-:-:S04]  /*13b0*/  LOP3.LUT R25, R27, R10, RZ, 0x3c, !PT ;  /* 0x0000000a1b197212 */ /* 0x001fc800078e3cff */
[----:B------:R-:W-:Y:S02]  /*13c0*/  IADD3 R26, PT, PT, -R24, RZ, RZ ;  /* 0x000000ff181a7210 */ /* 0x000fe40007ffe1ff */
[----:B------:R-:W-:-:S03]  /*13d0*/  ISETP.GE.AND P5, PT, R25, RZ, PT ;  /* 0x000000ff1900720c */ /* 0x000fc60003fa6270 */
[----:B------:R-:W-:-:S05]  /*13e0*/  IMAD R29, R20, R26, R29 ;  /* 0x0000001a141d7224 */ /* 0x000fca00078e021d */
[----:B------:R-:W-:-:S13]  /*13f0*/  ISETP.GT.U32.AND P4, PT, R8, R29, PT ;  /* 0x0000001d0800720c */ /* 0x000fda0003f84070 */
[----:B------:R-:W-:Y:S01]  /*1400*/  @!P4 IMAD.IADD R29, R29, 0x1, -R20 ;  /* 0x000000011d1dc824 */ /* 0x000fe200078e0a14 */
[----:B------:R-:W-:-:S04]  /*1410*/  @!P4 IADD3 R24, PT, PT, R24, 0x1, RZ ;  /* 0x000000011818c810 */ /* 0x000fc80007ffe0ff */
[----:B------:R-:W-:-:S13]  /*1420*/  ISETP.GE.U32.AND P3, PT, R29, R8, PT ;  /* 0x000000081d00720c */ /* 0x000fda0003f66070 */
[----:B------:R-:W-:-:S05]  /*1430*/  @P3 VIADD R24, R24, 0x1 ;  /* 0x0000000118183836 */ /* 0x000fca0000000000 */
[----:B------:R-:W-:-:S04]  /*1440*/  @!P5 IADD3 R24, PT, PT, -R24, RZ, RZ ;  /* 0x000000ff1818d210 */ /* 0x000fc80007ffe1ff */
[----:B-1----:R-:W-:-:S05]  /*1450*/  SEL R18, R22, R24, !P2 ;  /* 0x0000001816127207 */ /* 0x002fca0005000000 */
[----:B------:R-:W-:-:S04]  /*1460*/  IMAD.MOV R19, RZ, RZ, -R18 ;  /* 0x000000ffff137224 */ /* 0x000fc800078e0a12 */
[----:B------:R-:W-:-:S04]  /*1470*/  IMAD R27, R10, R19, R27 ;  /* 0x000000130a1b7224 */ /* 0x000fc800078e021b */
[----:B------:R-:W-:-:S04]  /*1480*/  IMAD R19, R27, UR7, R18 ;  /* 0x000000071b137c24 */ /* 0x000fc8000f8e0212 */
[----:B------:R-:W-:Y:S01]  /*1490*/  IMAD.WIDE R18, R19, 0x4, R12 ;  /* 0x0000000413127825 */ /* 0x000fe200078e020c */
[----:B------:R-:W-:Y:S01]  /*14a0*/  IADD3 R27, PT, PT, R21, 0x4, RZ ;  /* 0x00000004151b7810 */ /* 0x000fe20007ffe0ff */
[----:B--2---:R0:W-:Y:S04]  /*14b0*/  STG.E desc[UR4][R16.64+0x8], R23 ;  /* 0x0000081710007986 */ /* 0x0041e8000c101904 */
[----:B------:R1:W2:Y:S01]  /*14c0*/  LDG.E R25, desc[UR4][R18.64] ;  /* 0x0000000412197981 */ /* 0x0002a2000c1e1900 */
[----:B------:R-:W-:-:S05]  /*14d0*/  IABS R29, R27 ;  /* 0x0000001b001d7213 */ /* 0x000fca0000000000 */
[----:B------:R-:W-:Y:S01]  /*14e0*/  IMAD.HI.U32 R24, R9, R29, RZ ;  /* 0x0000001d09187227 */ /* 0x000fe200078e00ff */
[----:B0-----:R-:W-:-:S03]  /*14f0*/  LOP3.LUT R23, R27, R10, RZ, 0x3c, !PT ;  /* 0x0000000a1b177212 */ /* 0x001fc600078e3cff */
[----:B------:R-:W-:Y:S01]  /*1500*/  IMAD.MOV R26, RZ, RZ, -R24 ;  /* 0x000000ffff1a7224 */ /* 0x000fe200078e0a18 */
[----:B------:R-:W-:-:S03]  /*1510*/  ISETP.GE.AND P5, PT, R23, RZ, PT ;  /* 0x000000ff1700720c */ /* 0x000fc60003fa6270 */
        /* <DEDUP_REMOVED lines=67> */
[----:B------:R-:W-:-:S05]  /*1950*/  SEL R22, R22, R24, !P2 ;  /* 0x0000001816167207 */ /* 0x000fca0005000000 */
[----:B0-----:R-:W-:-:S04]  /*1960*/  IMAD.MOV R18, RZ, RZ, -R22 ;  /* 0x000000ffff127224 */ /* 0x001fc800078e0a16 */
[----:B------:R-:W-:-:S04]  /*1970*/  IMAD R21, R10, R18, R21 ;  /* 0x000000120a157224 */ /* 0x000fc800078e0215 */
[----:B------:R-:W-:-:S04]  /*1980*/  IMAD R19, R21, UR7, R22 ;  /* 0x0000000715137c24 */ /* 0x000fc8000f8e0216 */
[----:B------:R-:W-:Y:S01]  /*1990*/  IMAD.WIDE R18, R19, 0x4, R12 ;  /* 0x0000000413127825 */ /* 0x000fe200078e020c */
[----:B--2---:R4:W-:Y:S05]  /*19a0*/  STG.E desc[UR4][R16.64+0x18], R23 ;  /* 0x0000181710007986 */ /* 0x0049ea000c101904 */
[----:B------:R-:W2:Y:S01]  /*19b0*/  LDG.E R19, desc[UR4][R18.64] ;  /* 0x0000000412137981 */ /* 0x000ea2000c1e1900 */
[----:B------:R-:W-:-:S04]  /*19c0*/  IADD3 R11, PT, PT, R11, 0x8, RZ ;  /* 0x000000080b0b7810 */ /* 0x000fc80007ffe0ff */
[----:B------:R-:W-:Y:S01]  /*19d0*/  ISETP.NE.AND P2, PT, R11, R6, PT ;  /* 0x000000060b00720c */ /* 0x000fe20003f45270 */
[----:B--2---:R4:W-:-:S12]  /*19e0*/  STG.E desc[UR4][R16.64+0x1c], R19 ;  /* 0x00001c1310007986 */ /* 0x0049d8000c101904 */
[----:B------:R-:W-:Y:S05]  /*19f0*/  @P2 BRA `(.L_x_21) ;  /* 0xfffffff400402947 */ /* 0x000fea000383ffff */
[----:B------:R-:W-:-:S07]  /*1a00*/  IMAD.MOV.U32 R12, RZ, RZ, R6 ;  /* 0x000000ffff0c7224 */ /* 0x000fce00078e0006 */
.L_x_20:
[----:B------:R-:W-:-:S13]  /*1a10*/  ISETP.NE.AND P2, PT, R4, RZ, PT ;  /* 0x000000ff0400720c */ /* 0x000fda0003f45270 */
[----:B------:R-:W-:Y:S05]  /*1a20*/  @!P2 BRA `(.L_x_22) ;  /* 0x0000000c0028a947 */ /* 0x000fea0003800000 */
[----:B------:R-:W-:Y:S01]  /*1a30*/  ISETP.NE.AND P2, PT, R5, RZ, PT ;  /* 0x000000ff0500720c */ /* 0x000fe20003f45270 */
[----:B------:R-:W-:-:S12]  /*1a40*/  @!P0 BRA `(.L_x_23) ;  /* 0x00000004008c8947 */ /* 0x000fd80003800000 */
[----:B------:R-:W4:Y:S01]  /*1a50*/  LDC R13, c[0x0][0x3a0] ;  /* 0x0000e800ff0d7b82 */ /* 0x000f220000000800 */
[----:B------:R-:W-:Y:S01]  /*1a60*/  IADD3 R18, PT, PT, R7, R12, RZ ;  /* 0x0000000c07127210 */ /* 0x000fe20007ffe0ff */
[----:B------:R-:W-:Y:S01]  /*1a70*/  IMAD.MOV.U32 R8, RZ, RZ, RZ ;  /* 0x000000ffff087224 */ /* 0x000fe200078e00ff */
[----:B------:R-:W3:Y:S02]  /*1a80*/  LDCU UR6, c[0x0][0x39c] ;  /* 0x00007380ff0677ac */ /* 0x000ee40008000800 */
[----:B------:R-:W-:Y:S02]  /*1a90*/  IABS R14, R18 ;  /* 0x00000012000e7213 */ /* 0x000fe40000000000 */
[-C--:B----4-:R-:W-:Y:S02]  /*1aa0*/  IABS R16, R13.reuse ;  /* 0x0000000d00107213 */ /* 0x090fe40000000000 */
[----:B------:R-:W-:Y:S02]  /*1ab0*/  LOP3.LUT R19, RZ, R13, RZ, 0x33, !PT ;  /* 0x0000000dff137212 */ /* 0x000fe400078e33ff */
[----:B--2---:R-:W2:Y:S08]  /*1ac0*/  I2F.RP R10, R16 ;  /* 0x00000010000a7306 */ /* 0x004eb00000209400 */
[----:B--2---:R-:W2:Y:S02]  /*1ad0*/  MUFU.RCP R10, R10 ;  /* 0x0000000a000a7308 */ /* 0x004ea40000001000 */
[----:B--2---:R-:W-:-:S06]  /*1ae0*/  IADD3 R11, PT, PT, R10, 0xffffffe, RZ ;  /* 0x0ffffffe0a0b7810 */ /* 0x004fcc0007ffe0ff */
[----:B------:R-:W2:Y:S02]  /*1af0*/  F2I.FTZ.U32.TRUNC.NTZ R9, R11 ;  /* 0x0000000b00097305 */ /* 0x000ea4000021f000 */
[----:B--2---:R-:W-:-:S04]  /*1b00*/  IMAD.MOV R17, RZ, RZ, -R9 ;  /* 0x000000ffff117224 */ /* 0x004fc800078e0a09 */
[----:B------:R-:W-:-:S04]  /*1b10*/  IMAD R17, R17, R16, RZ ;  /* 0x0000001011117224 */ /* 0x000fc800078e02ff */
[----:B------:R-:W-:Y:S01]  /*1b20*/  IMAD.HI.U32 R17, R9, R17, R8 ;  /* 0x0000001109117227 */ /* 0x000fe200078e0008 */
[----:B------:R-:W-:-:S05]  /*1b30*/  MOV R9, R14 ;  /* 0x0000000e00097202 */ /* 0x000fca0000000f00 */
        /* <DEDUP_REMOVED lines=9> */
[----:B------:R-:W-:Y:S02]  /*1bd0*/  @P3 IADD3 R8, PT, PT, R8, 0x1, RZ ;  /* 0x0000000108083810 */ /* 0x000fe40007ffe0ff */
[----:B------:R-:W-:-:S03]  /*1be0*/  ISETP.NE.AND P3, PT, R13, RZ, PT ;  /* 0x000000ff0d00720c */ /* 0x000fc60003f65270 */
[----:B------:R-:W-:Y:S02]  /*1bf0*/  IMAD.MOV.U32 R10, RZ, RZ, R8 ;  /* 0x000000ffff0a7224 */ /* 0x000fe400078e0008 */
[----:B------:R-:W2:Y:S03]  /*1c00*/  LDC.64 R8, c[0x0][0x380] ;  /* 0x0000e000ff087b82 */ /* 0x000ea60000000a00 */
[----:B------:R-:W-:-:S04]  /*1c10*/  @!P5 IADD3 R10, PT, PT, -R10, RZ, RZ ;  /* 0x000000ff0a0ad210 */ /* 0x000fc80007ffe1ff */
        /* <DEDUP_REMOVED lines=25> */
[----:B------:R-:W-:-:S04]  /*1db0*/  IMAD.WIDE R14, R15, 0x4, R8 ;  /* 0x000000040f0e7825 */ /* 0x000fc800078e0208 */
[----:B------:R-:W-:Y:S01]  /*1dc0*/  VIADD R24, R18, 0x2 ;  /* 0x0000000212187836 */ /* 0x000fe20000000000 */
[----:B--2---:R0:W-:Y:S04]  /*1dd0*/  STG.E desc[UR4][R10.64], R21 ;  /* 0x000000150a007986 */ /* 0x0041e8000c101904 */
[----:B------:R2:W3:Y:S01]  /*1de0*/  LDG.E R23, desc[UR4][R14.64] ;  /* 0x000000040e177981 */ /* 0x0004e2000c1e1900 */
        /* <DEDUP_REMOVED lines=12> */
[----:B------:R-:W-:-:S05]  /*1eb0*/  SEL R20, R19, R20, !P3 ;  /* 0x0000001413147207 */ /* 0x000fca0005800000 */
[----:B--2---:R-:W-:-:S04]  /*1ec0*/  IMAD.MOV R14, RZ, RZ, -R20 ;  /* 0x000000ffff0e7224 */ /* 0x004fc800078e0a14 */
[----:B------:R-:W-:-:S04]  /*1ed0*/  IMAD R15, R13, R14, R24 ;  /* 0x0000000e0d0f7224 */ /* 0x000fc800078e0218 */
[----:B------:R-:W-:-:S04]  /*1ee0*/  IMAD R15, R15, UR6, R20 ;  /* 0x000000060f0f7c24 */ /* 0x000fc8000f8e0214 */
[----:B------:R-:W-:Y:S01]  /*1ef0*/  IMAD.WIDE R14, R15, 0x4, R8 ;  /* 0x000000040f0e7825 */ /* 0x000fe200078e0208 */
[----:B------:R-:W-:Y:S01]  /*1f00*/  IADD3 R20, PT, PT, R18, 0x3, RZ ;  /* 0x0000000312147810 */ /* 0x000fe20007ffe0ff */
[----:B---3--:R3:W-:Y:S04]  /*1f10*/  STG.E desc[UR4][R10.64+0x4], R23 ;  /* 0x000004170a007986 */ /* 0x0087e8000c101904 */
[----:B------:R0:W2:Y:S01]  /*1f20*/  LDG.E R15, desc[UR4][R14.64] ;  /* 0x000000040e0f7981 */ /* 0x0000a2000c1e1900 */
[----:B------:R-:W-:-:S05]  /*1f30*/  IABS R21, R20 ;  /* 0x0000001400157213 */ /* 0x000fca0000000000 */
        /* <DEDUP_REMOVED lines=16> */
[----:B--2---:R3:W-:Y:S05]  /*2040*/  STG.E desc[UR4][R10.64+0x8], R15 ;  /* 0x0000080f0a007986 */ /* 0x0047ea000c101904 */
[----:B------:R-:W2:Y:S01]  /*2050*/  LDG.E R9, desc[UR4][R8.64] ;  /* 0x0000000408097981 */ /* 0x000ea2000c1e1900 */
[----:B------:R-:W-:-:S03]  /*2060*/  VIADD R12, R12, 0x4 ;  /* 0x000000040c0c7836 */ /* 0x000fc60000000000 */
[----:B--2---:R3:W-:Y:S04]  /*2070*/  STG.E desc[UR4][R10.64+0xc], R9 ;  /* 0x00000c090a007986 */ /* 0x0047e8000c101904 */
.L_x_23:
[----:B------:R-:W-:Y:S05]  /*2080*/  @!P2 BRA `(.L_x_22) ;  /* 0x000000040090a947 */ /* 0x000fea0003800000 */
[----:B------:R-:W5:Y:S01]  /*2090*/  LDCU UR6, c[0x0][0x3a4] ;  /* 0x00007480ff0677ac */ /* 0x000f620008000800 */
[----:B------:R-:W-:Y:S01]  /*20a0*/  ISETP.NE.AND P2, PT, R5, 0x1, PT ;  /* 0x000000010500780c */ /* 0x000fe20003f45270 */
[----:B-----5:R-:W-:-:S12]  /*20b0*/  ULOP3.LUT UP0, URZ, UR6, 0x1, URZ, 0xc0, !UPT ;  /* 0x0000000106ff7892 */ /* 0x020fd8000f80c0ff */
[----:B------:R-:W-:Y:S05]  /*20c0*/  @!P2 BRA `(.L_x_24) ;  /* 0x0000000000e8a947 */ /* 0x000fea0003800000 */
[----:B------:R-:W5:Y:S01]  /*20d0*/  LDC R14, c[0x0][0x3a0] ;  /* 0x0000e800ff0e7b82 */ /* 0x000f620000000800 */
[----:B------:R-:W-:Y:S01]  /*20e0*/  IADD3 R13, PT, PT, R7, R12, RZ ;  /* 0x0000000c070d7210 */ /* 0x000fe20007ffe0ff */
[----:B------:R-:W0:Y:S03]  /*20f0*/  LDCU UR6, c[0x0][0x39c] ;  /* 0x00007380ff0677ac */ /* 0x000e260008000800 */
[----:B--23--:R-:W-:Y:S02]  /*2100*/  IABS R10, R13 ;  /* 0x0000000d000a7213 */ /* 0x00cfe40000000000 */
[----:B-----5:R-:W-:Y:S02]  /*2110*/  IABS R15, R14 ;  /* 0x0000000e000f7213 */ /* 0x020fe40000000000 */
[----:B------:R-:W-:Y:S02]  /*2120*/  ISETP.NE.AND P5, PT, R14, RZ, PT ;  /* 0x000000ff0e00720c */ /* 0x000fe40003fa5270 */
[----:B------:R-:W2:Y:S08]  /*2130*/  I2F.RP R11, R15 ;  /* 0x0000000f000b7306 */ /* 0x000eb00000209400 */
[----:B--2---:R-:W4:Y:S02]  /*2140*/  MUFU.RCP R11, R11 ;  /* 0x0000000b000b7308 */ /* 0x004f240000001000 */
[----:B----4-:R-:W-:-:S06]  /*2150*/  IADD3 R16, PT, PT, R11, 0xffffffe, RZ ;  /* 0x0ffffffe0b107810 */ /* 0x010fcc0007ffe0ff */
[----:B------:R-:W2:Y:S02]  /*2160*/  F2I.FTZ.U32.TRUNC.NTZ R9, R16 ;  /* 0x0000001000097305 */ /* 0x000ea4000021f000 */
[----:B--2---:R-:W-:-:S04]  /*2170*/  IMAD.MOV R8, RZ, RZ, -R9 ;  /* 0x000000ffff087224 */ /* 0x004fc800078e0a09 */
[----:B------:R-:W-:Y:S02]  /*2180*/  IMAD R17, R8, R15, RZ ;  /* 0x0000000f08117224 */ /* 0x000fe400078e02ff */
[----:B------:R-:W-:-:S04]  /*2190*/  IMAD.MOV.U32 R8, RZ, RZ, RZ ;  /* 0x000000ffff087224 */ /* 0x000fc800078e00ff */
[----:B------:R-:W-:Y:S01]  /*21a0*/  IMAD.HI.U32 R18, R9, R17, R8 ;  /* 0x0000001109127227 */ /* 0x000fe200078e0008 */
[----:B------:R-:W-:-:S05]  /*21b0*/  LOP3.LUT R17, RZ, R14, RZ, 0x33, !PT ;  /* 0x0000000eff117212 */ /* 0x000fca00078e33ff */
        /* <DEDUP_REMOVED lines=10> */
[----:B------:R-:W-:Y:S02]  /*2260*/  MOV R10, R8 ;  /* 0x00000008000a7202 */ /* 0x000fe40000000f00 */
[----:B------:R-:W2:Y:S03]  /*2270*/  LDC.64 R8, c[0x0][0x380] ;  /* 0x0000e000ff087b82 */ /* 0x000ea60000000a00 */
[----:B------:R-:W-:-:S05]  /*2280*/  @!P4 IMAD.MOV R10, RZ, RZ, -R10 ;  /* 0x000000ffff0ac224 */ /* 0x000fca00078e0a0a */
[----:B------:R-:W-:-:S04]  /*2290*/  SEL R10, R17, R10, !P5 ;  /* 0x0000000a110a7207 */ /* 0x000fc80006800000 */
[----:B------:R-:W-:-:S05]  /*22a0*/  IADD3 R11, PT, PT, -R10, RZ, RZ ;  /* 0x000000ff0a0b7210 */ /* 0x000fca0007ffe1ff */
[----:B------:R-:W-:-:S04]  /*22b0*/  IMAD R11, R14, R11, R13 ;  /* 0x0000000b0e0b7224 */ /* 0x000fc800078e020d */
[----:B0-----:R-:W-:-:S04]  /*22c0*/  IMAD R11, R11, UR6, R10 ;  /* 0x000000060b0b7c24 */ /* 0x001fc8000f8e020a */
[----:B--2---:R-:W-:-:S05]  /*22d0*/  IMAD.WIDE R10, R11, 0x4, R8 ;  /* 0x000000040b0a7825 */ /* 0x004fca00078e0208 */
[----:B------:R0:W2:Y:S01]  /*22e0*/  LDG.E R16, desc[UR4][R10.64] ;  /* 0x000000040a107981 */ /* 0x0000a2000c1e1900 */
[----:B------:R-:W-:-:S05]  /*22f0*/  VIADD R21, R13, 0x1 ;  /* 0x000000010d157836 */ /* 0x000fca0000000000 */
[----:B------:R-:W-:Y:S01]  /*2300*/  IABS R20, R21 ;  /* 0x0000001500147213 */ /* 0x000fe20000000000 */
[----:B0-----:R-:W0:Y:S04]  /*2310*/  LDC.64 R10, c[0x0][0x390] ;  /* 0x0000e400ff0a7b82 */ /* 0x001e280000000a00 */
[----:B------:R-:W-:-:S05]  /*2320*/  IMAD.HI.U32 R18, R18, R20, RZ ;  /* 0x0000001412127227 */ /* 0x000fca00078e00ff */
[----:B------:R-:W-:-:S05]  /*2330*/  IADD3 R19, PT, PT, -R18, RZ, RZ ;  /* 0x000000ff12137210 */ /* 0x000fca0007ffe1ff */
[----:B------:R-:W-:-:S05]  /*2340*/  IMAD R20, R15, R19, R20 ;  /* 0x000000130f147224 */ /* 0x000fca00078e0214 */
[----:B------:R-:W-:Y:S01]  /*2350*/  ISETP.GT.U32.AND P3, PT, R15, R20, PT ;  /* 0x000000140f00720c */ /* 0x000fe20003f64070 */
[----:B0-----:R-:W-:-:S12]  /*2360*/  IMAD.WIDE R10, R13, 0x4, R10 ;  /* 0x000000040d0a7825 */ /* 0x001fd800078e020a */
        /* <DEDUP_REMOVED lines=14> */
[----:B------:R-:W-:-:S03]  /*2450*/  IADD3 R12, PT, PT, R12, 0x2, RZ ;  /* 0x000000020c0c7810 */ /* 0x000fc60007ffe0ff */
[----:B--2---:R0:W-:Y:S04]  /*2460*/  STG.E desc[UR4][R10.64+0x4], R9 ;  /* 0x000004090a007986 */ /* 0x0041e8000c101904 */
.L_x_24:
[----:B------:R-:W-:Y:S05]  /*2470*/  BRA.U !UP0, `(.L_x_22) ;  /* 0x0000000108947547 */ /* 0x000fea000b800000 */
[----:B0-23--:R-:W0:Y:S01]  /*2480*/  LDC R10, c[0x0][0x3a0] ;  /* 0x0000e800ff0a7b82 */ /* 0x00de220000000800 */
[----:B------:R-:W-:Y:S02]  /*2490*/  HFMA2 R8, -RZ, RZ, 0, 0 ;  /* 0x00000000ff087431 */ /* 0x000fe400000001ff */
[----:B------:R-:W-:Y:S01]  /*24a0*/  IMAD.IADD R7, R7, 0x1, R12 ;  /* 0x0000000107077824 */ /* 0x000fe200078e020c */
[----:B------:R-:W2:Y:S04]  /*24b0*/  LDCU UR6, c[0x0][0x39c] ;  /* 0x00007380ff0677ac */ /* 0x000ea80008000800 */
[----:B------:R-:W-:Y:S02]  /*24c0*/  IABS R12, R7 ;  /* 0x00000007000c7213 */ /* 0x000fe40000000000 */
[----:B0-----:R-:W-:-:S04]  /*24d0*/  IABS R14, R10 ;  /* 0x0000000a000e7213 */ /* 0x001fc80000000000 */
[----:B------:R-:W0:Y:S08]  /*24e0*/  I2F.RP R11, R14 ;  /* 0x0000000e000b7306 */ /* 0x000e300000209400 */
[----:B0-----:R-:W0:Y:S02]  /*24f0*/  MUFU.RCP R11, R11 ;  /* 0x0000000b000b7308 */ /* 0x001e240000001000 */
[----:B0-----:R-:W-:-:S06]  /*2500*/  VIADD R13, R11, 0xffffffe ;  /* 0x0ffffffe0b0d7836 */ /* 0x001fcc0000000000 */
[----:B------:R-:W0:Y:S02]  /*2510*/  F2I.FTZ.U32.TRUNC.NTZ R9, R13 ;  /* 0x0000000d00097305 */ /* 0x000e24000021f000 */
[----:B0-----:R-:W-:-:S05]  /*2520*/  IADD3 R15, PT, PT, RZ, -R9, RZ ;  /* 0x80000009ff0f7210 */ /* 0x001fca0007ffe0ff */
        /* <DEDUP_REMOVED lines=20> */
[----:B--2---:R-:W-:-:S04]  /*2670*/  IMAD R11, R10, UR6, R11 ;  /* 0x000000060a0b7c24 */ /* 0x004fc8000f8e020b */
[----:B0-----:R-:W-:Y:S02]  /*2680*/  IMAD.WIDE R8, R11, 0x4, R8 ;  /* 0x000000040b087825 */ /* 0x001fe400078e0208 */
[----:B------:R-:W0:Y:S04]  /*2690*/  LDC.64 R10, c[0x0][0x390] ;  /* 0x0000e400ff0a7b82 */ /* 0x000e280000000a00 */
[----:B------:R-:W2:Y:S01]  /*26a0*/  LDG.E R9, desc[UR4][R8.64] ;  /* 0x0000000408097981 */ /* 0x000ea2000c1e1900 */
[----:B0-----:R-:W-:-:S05]  /*26b0*/  IMAD.WIDE R10, R7, 0x4, R10 ;  /* 0x00000004070a7825 */ /* 0x001fca00078e020a */
[----:B--2---:R0:W-:Y:S02]  /*26c0*/  STG.E desc[UR4][R10.64], R9 ;  /* 0x000000090a007986 */ /* 0x0041e4000c101904 */
.L_x_22:
[----:B------:R-:W-:Y:S05]  /*26d0*/  @!P1 BRA `(.L_x_25) ;  /* 0xffffffdc00149947 */ /* 0x000fea000383ffff */
[----:B01----:R-:W-:Y:S05]  /*26e0*/  EXIT ;  /* 0x000000000000794d */ /* 0x003fea0003800000 */
.L_x_26:
        /* <DEDUP_REMOVED lines=9> */
.L_x_45:


//--------------------- .text.copykernelAoS_no_trans_multi32_32bit --------------------------
	.section	.text.copykernelAoS_no_trans_multi32_32bit,"ax",@progbits
	.align	128
        .global         copykernelAoS_no_trans_multi32_32bit
        .type           copykernelAoS_no_trans_multi32_32bit,@function
        .size           copykernelAoS_no_trans_multi32_32bit,(.L_x_46 - copykernelAoS_no_trans_multi32_32bit)
        .other          copykernelAoS_no_trans_multi32_32bit,@"STO_CUDA_ENTRY STV_DEFAULT"
copykernelAoS_no_trans_multi32_32bit:
.text.copykernelAoS_no_trans_multi32_32bit:
        /* <DEDUP_REMOVED lines=9> */
[----:B-1----:R-:W-:Y:S01]  /*0090*/  UIMAD UR4, UR5, UR6, UR4 ;  /* 0x00000006050472a4 */ /* 0x002fe2000f8e0204 */
[----:B------:R-:W1:Y:S05]  /*00a0*/  LDCU.64 UR6, c[0x0][0x358] ;  /* 0x00006b00ff0677ac */ /* 0x000e6a0008000a00 */
[----:B0-----:R-:W-:-:S02]  /*00b0*/  IMAD R0, R0, UR4, R5 ;  /* 0x0000000400007c24 */ /* 0x001fc4000f8e0205 */
[----:B------:R-:W0:Y:S02]  /*00c0*/  LDC.64 R4, c[0x0][0x390] ;  /* 0x0000e400ff047b82 */ /* 0x000e240000000a00 */
[----:B--2---:R-:W-:-:S04]  /*00d0*/  IMAD R7, R0, UR8, R7 ;  /* 0x0000000800077c24 */ /* 0x004fc8000f8e0207 */
[----:B---3--:R-:W-:-:S05]  /*00e0*/  IMAD.WIDE R2, R7, 0x4, R2 ;  /* 0x0000000407027825 */ /* 0x008fca00078e0202 */
[----:B-1----:R-:W2:Y:S01]  /*00f0*/  LDG.E R9, desc[UR6][R2.64] ;  /* 0x0000000602097981 */ /* 0x002ea2000c1e1900 */
[----:B0-----:R-:W-:-:S05]  /*0100*/  IMAD.WIDE R4, R7, 0x4, R4 ;  /* 0x0000000407047825 */ /* 0x001fca00078e0204 */
[----:B--2---:R0:W-:Y:S04]  /*0110*/  STG.E desc[UR6][R4.64], R9 ;  /* 0x0000000904007986 */ /* 0x0041e8000c101906 */
[----:B------:R-:W2:Y:S04]  /*0120*/  LDG.E R7, desc[UR6][R2.64+0x4] ;  /* 0x0000040602077981 */ /* 0x000ea8000c1e1900 */
[----:B--2---:R1:W-:Y:S04]  /*0130*/  STG.E desc[UR6][R4.64+0x4], R7 ;  /* 0x0000040704007986 */ /* 0x0043e8000c101906 */
[----:B------:R-:W2:Y:S04]  /*0140*/  LDG.E R11, desc[UR6][R2.64+0x8] ;  /* 0x00000806020b7981 */ /* 0x000ea8000c1e1900 */
[----:B--2---:R-:W-:Y:S04]  /*0150*/  STG.E desc[UR6][R4.64+0x8], R11 ;  /* 0x0000080b04007986 */ /* 0x004fe8000c101906 */
[----:B------:R-:W2:Y:S04]  /*0160*/  LDG.E R13, desc[UR6][R2.64+0xc] ;  /* 0x00000c06020d7981 */ /* 0x000ea8000c1e1900 */
[----:B--2---:R-:W-:Y:S04]  /*0170*/  STG.E desc[UR6][R4.64+0xc], R13 ;  /* 0x00000c0d04007986 */ /* 0x004fe8000c101906 */
[----:B------:R-:W2:Y:S04]  /*0180*/  LDG.E R15, desc[UR6][R2.64+0x10] ;  /* 0x00001006020f7981 */ /* 0x000ea8000c1e1900 */
[----:B--2---:R-:W-:Y:S04]  /*0190*/  STG.E desc[UR6][R4.64+0x10], R15 ;  /* 0x0000100f04007986 */ /* 0x004fe8000c101906 */
[----:B------:R-:W2:Y:S04]  /*01a0*/  LDG.E R17, desc[UR6][R2.64+0x14] ;  /* 0x0000140602117981 */ /* 0x000ea8000c1e1900 */
[----:B--2---:R-:W-:Y:S04]  /*01b0*/  STG.E desc[UR6][R4.64+0x14], R17 ;  /* 0x0000141104007986 */ /* 0x004fe8000c101906 */
[----:B0-----:R-:W2:Y:S04]  /*01c0*/  LDG.E R9, desc[UR6][R2.64+0x18] ;  /* 0x0000180602097981 */ /* 0x001ea8000c1e1900 */
[----:B--2---:R-:W-:Y:S04]  /*01d0*/  STG.E desc[UR6][R4.64+0x18], R9 ;  /* 0x0000180904007986 */ /* 0x004fe8000c101906 */
[----:B-1----:R-:W2:Y:S04]  /*01e0*/  LDG.E R7, desc[UR6][R2.64+0x1c] ;  /* 0x00001c0602077981 */ /* 0x002ea8000c1e1900 */
[----:B--2---:R-:W-:Y:S01]  /*01f0*/  STG.E desc[UR6][R4.64+0x1c], R7 ;  /* 0x00001c0704007986 */ /* 0x004fe2000c101906 */
[----:B------:R-:W-:Y:S05]  /*0200*/  EXIT ;  /* 0x000000000000794d */ /* 0x000fea0003800000 */
.L_x_27:
        /* <DEDUP_REMOVED lines=15> */
.L_x_46:


//--------------------- .text.copykernelAoS_trans232_32bit --------------------------
	.section	.text.copykernelAoS_trans232_32bit,"ax",@progbits
	.align	128
        .global         copykernelAoS_trans232_32bit
        .type           copykernelAoS_trans232_32bit,@function
        .size           copykernelAoS_trans232_32bit,(.L_x_47 - copykernelAoS_trans232_32bit)
        .other          copykernelAoS_trans232_32bit,@"STO_CUDA_ENTRY STV_DEFAULT"
copykernelAoS_trans232_32bit:
.text.copykernelAoS_trans232_32bit:
        /* <DEDUP_REMOVED lines=49> */
.L_x_28:
        /* <DEDUP_REMOVED lines=15> */
.L_x_47:


//--------------------- .text.copykernelAoS_no_trans32_32bit --------------------------
	.section	.text.copykernelAoS_no_trans32_32bit,"ax",@progbits
	.align	128
        .global         copykernelAoS_no_trans32_32bit
        .type           copykernelAoS_no_trans32_32bit,@function
        .size           copykernelAoS_no_trans32_32bit,(.L_x_48 - copykernelAoS_no_trans32_32bit)
        .other          copykernelAoS_no_trans32_32bit,@"STO_CUDA_ENTRY STV_DEFAULT"
copykernelAoS_no_trans32_32bit:
.text.copykernelAoS_no_trans32_32bit:
        /* <DEDUP_REMOVED lines=14> */
[----:B---3--:R-:W-:-:S06]  /*00e0*/  IMAD.WIDE R2, R7, 0x4, R2 ;  /* 0x0000000407027825 */ /* 0x008fcc00078e0202 */
[----:B-1----:R-:W2:Y:S01]  /*00f0*/  LDG.E R3, desc[UR6][R2.64] ;  /* 0x0000000602037981 */ /* 0x002ea2000c1e1900 */
[----:B0-----:R-:W-:-:S05]  /*0100*/  IMAD.WIDE R4, R7, 0x4, R4 ;  /* 0x0000000407047825 */ /* 0x001fca00078e0204 */
[----:B--2---:R-:W-:Y:S01]  /*0110*/  STG.E desc[UR6][R4.64], R3 ;  /* 0x0000000304007986 */ /* 0x004fe2000c101906 */
[----:B------:R-:W-:Y:S05]  /*0120*/  EXIT ;  /* 0x000000000000794d */ /* 0x000fea0003800000 */
.L_x_29:
        /* <DEDUP_REMOVED lines=13> */
.L_x_48:


//--------------------- .text.bp_copy_32          --------------------------
	.section	.text.bp_copy_32,"ax",@progbits
	.align	128
        .global         bp_copy_32
        .type           bp_copy_32,@function
        .size           bp_copy_32,(.L_x_49 - bp_copy_32)
        .other          bp_copy_32,@"STO_CUDA_ENTRY STV_DEFAULT"
bp_copy_32:
.text.bp_copy_32:
[----:B------:R-:W-:Y:S08]  /*0000*/  LDC R1, c[0x0][0x37c] ;  /* 0x0000df00ff017b82 */ /* 0x000ff00000000800 */
[----:B------:R-:W0:Y:S01]  /*0010*/  LDC.64 R2, c[0x0][0x3b0] ;  /* 0x0000ec00ff027b82 */ /* 0x000e220000000a00 */
[----:B------:R-:W1:Y:S01]  /*0020*/  LDCU UR4, c[0x0][0x3ac] ;  /* 0x00007580ff0477ac */ /* 0x000e620008000800 */
[----:B------:R-:W2:Y:S01]  /*0030*/  S2R R15, SR_TID.Y ;  /* 0x00000000000f7919 */ /* 0x000ea20000002200 */
[----:B------:R-:W3:Y:S05]  /*0040*/  LDCU UR6, c[0x0][0x370] ;  /* 0x00006e00ff0677ac */ /* 0x000eea0008000800 */
[----:B------:R-:W-:Y:S01]  /*0050*/  S2UR UR5, SR_CTAID.Y ;  /* 0x00000000000579c3 */ /* 0x000fe20000002600 */
[----:B------:R-:W4:Y:S07]  /*0060*/  LDCU UR7, c[0x0][0x360] ;  /* 0x00006c00ff0777ac */ /* 0x000f2e0008000800 */
[----:B------:R-:W2:Y:S01]  /*0070*/  LDC R16, c[0x0][0x364] ;  /* 0x0000d900ff107b82 */ /* 0x000ea20000000800 */
[----:B------:R-:W5:Y:S01]  /*0080*/  LDCU UR8, c[0x0][0x374] ;  /* 0x00006e80ff0877ac */ /* 0x000f620008000800 */
[----:B0-----:R-:W-:Y:S01]  /*0090*/  IABS R0, R2 ;  /* 0x0000000200007213 */ /* 0x001fe20000000000 */
[----:B-1----:R-:W-:Y:S01]  /*00a0*/  IMAD R4, R2, UR4, RZ ;  /* 0x0000000402047c24 */ /* 0x002fe2000f8e02ff */
[----:B------:R-:W-:-:S04]  /*00b0*/  IABS R5, R3 ;  /* 0x0000000300057213 */ /* 0x000fc80000000000 */
[----:B------:R-:W3:Y:S01]  /*00c0*/  S2UR UR4, SR_CTAID.X ;  /* 0x00000000000479c3 */ /* 0x000ee20000002500 */
[----:B------:R-:W0:Y:S08]  /*00d0*/  I2F.RP R11, R0 ;  /* 0x00000000000b7306 */ /* 0x000e300000209400 */
[----:B------:R-:W1:Y:S08]  /*00e0*/  I2F.RP R10, R5 ;  /* 0x00000005000a7306 */ /* 0x000e700000209400 */
[----:B0-----:R-:W0:Y:S01]  /*00f0*/  MUFU.RCP R11, R11 ;  /* 0x0000000b000b7308 */ /* 0x001e220000001000 */
[----:B---3--:R-:W-:-:S07]  /*0100*/  UIMAD UR4, UR5, UR6, UR4 ;  /* 0x00000006050472a4 */ /* 0x008fce000f8e0204 */
[----:B-1----:R-:W1:Y:S01]  /*0110*/  MUFU.RCP R10, R10 ;  /* 0x0000000a000a7308 */ /* 0x002e620000001000 */
[----:B--2---:R-:W-:Y:S01]  /*0120*/  IMAD R15, R16, UR4, R15 ;  /* 0x00000004100f7c24 */ /* 0x004fe2000f8e020f */
[----:B-----5:R-:W-:Y:S01]  /*0130*/  UIMAD UR4, UR6, UR8, URZ ;  /* 0x00000008060472a4 */ /* 0x020fe2000f8e02ff */
[----:B0-----:R-:W-:-:S03]  /*0140*/  IADD3 R6, PT, PT, R11, 0xffffffe, RZ ;  /* 0x0ffffffe0b067810 */ /* 0x001fc60007ffe0ff */
[----:B----4-:R-:W-:Y:S02]  /*0150*/  UIMAD UR4, UR4, UR7, URZ ;  /* 0x00000007040472a4 */ /* 0x010fe4000f8e02ff */
[----:B------:R0:W2:Y:S04]  /*0160*/  F2I.FTZ.U32.TRUNC.NTZ R7, R6 ;  /* 0x0000000600077305 */ /* 0x0000a8000021f000 */
[----:B------:R-:W-:Y:S02]  /*0170*/  IMAD R16, R16, UR4, RZ ;  /* 0x0000000410107c24 */ /* 0x000fe4000f8e02ff */
[----:B-1----:R-:W-:Y:S01]  /*0180*/  VIADD R8, R10, 0xffffffe ;  /* 0x0ffffffe0a087836 */ /* 0x002fe20000000000 */
[----:B------:R-:W-:Y:S02]  /*0190*/  IABS R10, R4 ;  /* 0x00000004000a7213 */ /* 0x000fe40000000000 */
[----:B------:R-:W-:Y:S01]  /*01a0*/  LOP3.LUT R4, R4, R3, RZ, 0x3c, !PT ;  /* 0x0000000304047212 */ /* 0x000fe200078e3cff */
[----:B------:R1:W3:Y:S01]  /*01b0*/  F2I.FTZ.U32.TRUNC.NTZ R9, R8 ;  /* 0x0000000800097305 */ /* 0x0002e2000021f000 */
[----:B0-----:R-:W-:-:S02]  /*01c0*/  HFMA2 R6, -RZ, RZ, 0, 0 ;  /* 0x00000000ff067431 */ /* 0x001fc400000001ff */
[----:B------:R-:W-:Y:S02]  /*01d0*/  ISETP.GE.AND P1, PT, R4, RZ, PT ;  /* 0x000000ff0400720c */ /* 0x000fe40003f26270 */
[----:B--2---:R-:W-:Y:S01]  /*01e0*/  IADD3 R13, PT, PT, RZ, -R7, RZ ;  /* 0x80000007ff0d7210 */ /* 0x004fe20007ffe0ff */
[----:B-1----:R-:W-:-:S04]  /*01f0*/  IMAD.MOV.U32 R8, RZ, RZ, RZ ;  /* 0x000000ffff087224 */ /* 0x002fc800078e00ff */
[----:B------:R-:W-:-:S04]  /*0200*/  IMAD R13, R13, R0, RZ ;  /* 0x000000000d0d7224 */ /* 0x000fc800078e02ff */
[----:B------:R-:W-:-:S04]  /*0210*/  IMAD.HI.U32 R6, R7, R13, R6 ;  /* 0x0000000d07067227 */ /* 0x000fc800078e0006 */
[----:B---3--:R-:W-:Y:S02]  /*0220*/  IMAD.MOV R12, RZ, RZ, -R9 ;  /* 0x000000ffff0c7224 */ /* 0x008fe400078e0a09 */
[----:B------:R-:W-:-:S04]  /*0230*/  IMAD.HI.U32 R7, R6, R5, RZ ;  /* 0x0000000506077227 */ /* 0x000fc800078e00ff */
[----:B------:R-:W-:-:S04]  /*0240*/  IMAD R11, R12, R5, RZ ;  /* 0x000000050c0b7224 */ /* 0x000fc800078e02ff */
[----:B------:R-:W-:Y:S01]  /*0250*/  IMAD.HI.U32 R8, R9, R11, R8 ;  /* 0x0000000b09087227 */ /* 0x000fe200078e0008 */
[----:B------:R-:W-:-:S05]  /*0260*/  IADD3 R9, PT, PT, -R7, RZ, RZ ;  /* 0x000000ff07097210 */ /* 0x000fca0007ffe1ff */
[----:B------:R-:W-:Y:S02]  /*0270*/  IMAD R9, R0, R9, R5 ;  /* 0x0000000900097224 */ /* 0x000fe400078e0205 */
[----:B------:R-:W-:Y:S02]  /*0280*/  IMAD.HI.U32 R14, R8, R10, RZ ;  /* 0x0000000a080e7227 */ /* 0x000fe400078e00ff */
[----:B------:R-:W0:Y:S01]  /*0290*/  S2R R8, SR_TID.X ;  /* 0x0000000000087919 */ /* 0x000e220000002100 */
[----:B------:R-:W-:Y:S02]  /*02a0*/  ISETP.GT.U32.AND P0, PT, R0, R9, PT ;  /* 0x000000090000720c */ /* 0x000fe40003f04070 */
[----:B------:R-:W-:-:S05]  /*02b0*/  IADD3 R6, PT, PT, -R14, RZ, RZ ;  /* 0x000000ff0e067210 */ /* 0x000fca0007ffe1ff */
[----:B------:R-:W-:-:S05]  /*02c0*/  IMAD R6, R5, R6, R10 ;  /* 0x0000000605067224 */ /* 0x000fca00078e020a */
[----:B------:R-:W-:Y:S01]  /*02d0*/  ISETP.GT.U32.AND P4, PT, R5, R6, PT ;  /* 0x000000060500720c */ /* 0x000fe20003f84070 */
[----:B------:R-:W-:Y:S01]  /*02e0*/  @!P0 IMAD.IADD R9, R9, 0x1, -R0 ;  /* 0x0000000109098824 */ /* 0x000fe200078e0a00 */
[----:B------:R-:W-:Y:S02]  /*02f0*/  @!P0 IADD3 R7, PT, PT, R7, 0x1, RZ ;  /* 0x0000000107078810 */ /* 0x000fe40007ffe0ff */
[----:B------:R-:W-:Y:S02]  /*0300*/  ISETP.NE.AND P0, PT, R2, RZ, PT ;  /* 0x000000ff0200720c */ /* 0x000fe40003f05270 */
[----:B------:R-:W-:Y:S02]  /*0310*/  ISETP.GE.U32.AND P5, PT, R9, R0, PT ;  /* 0x000000000900720c */ /* 0x000fe40003fa6070 */
[----:B------:R-:W-:-:S04]  /*0320*/  LOP3.LUT R0, R3, R2, RZ, 0x3c, !PT ;  /* 0x0000000203007212 */ /* 0x000fc800078e3cff */
[----:B------:R-:W-:Y:S01]  /*0330*/  ISETP.GE.AND P2, PT, R0, RZ, PT ;  /* 0x000000ff0000720c */ /* 0x000fe20003f46270 */
[----:B------:R-:W-:Y:S01]  /*0340*/  @!P4 VIADD R14, R14, 0x1 ;  /* 0x000000010e0ec836 */ /* 0x000fe20000000000 */
[-C--:B------:R-:W-:Y:S02]  /*0350*/  @!P4 IADD3 R6, PT, PT, R6, -R5.reuse, RZ ;  /* 0x800000050606c210 */ /* 0x080fe40007ffe0ff */
[----:B------:R-:W-:Y:S02]  /*0360*/  ISETP.NE.AND P4, PT, R3, RZ, PT ;  /* 0x000000ff0300720c */ /* 0x000fe40003f85270 */
[----:B------:R-:W-:Y:S01]  /*0370*/  ISETP.GE.U32.AND P3, PT, R6, R5, PT ;  /* 0x000000050600720c */ /* 0x000fe20003f66070 */
[----:B0-----:R-:W-:Y:S01]  /*0380*/  IMAD R15, R15, UR7, R8 ;  /* 0x000000070f0f7c24 */ /* 0x001fe2000f8e0208 */
[----:B------:R-:W-:-:S05]  /*0390*/  @P5 IADD3 R7, PT, PT, R7, 0x1, RZ ;  /* 0x0000000107075810 */ /* 0x000fca0007ffe0ff */
[----:B------:R-:W-:-:S05]  /*03a0*/  IMAD.MOV.U32 R0, RZ, RZ, R7 ;  /* 0x000000ffff007224 */ /* 0x000fca00078e0007 */
[----:B------:R-:W-:Y:S02]  /*03b0*/  @!P2 IADD3 R0, PT, PT, -R0, RZ, RZ ;  /* 0x000000ff0000a210 */ /* 0x000fe40007ffe1ff */
[----:B------:R-:W-:Y:S02]  /*03c0*/  @P3 IADD3 R14, PT, PT, R14, 0x1, RZ ;  /* 0x000000010e0e3810 */ /* 0x000fe40007ffe0ff */
[----:B------:R-:W-:Y:S02]  /*03d0*/  @!P0 LOP3.LUT R0, RZ, R2, RZ, 0x33, !PT ;  /* 0x00000002ff008212 */ /* 0x000fe400078e33ff */
[----:B------:R-:W-:Y:S02]  /*03e0*/  @!P1 IADD3 R14, PT, PT, -R14, RZ, RZ ;  /* 0x000000ff0e0e9210 */ /* 0x000fe40007ffe1ff */
[----:B------:R-:W-:Y:S02]  /*03f0*/  @!P4 LOP3.LUT R14, RZ, R3, RZ, 0x33, !PT ;  /* 0x00000003ff0ec212 */ /* 0x000fe400078e33ff */
[----:B------:R-:W-:-:S04]  /*0400*/  ISETP.GE.AND P0, PT, R0, 0x1, PT ;  /* 0x000000010000780c */ /* 0x000fc80003f06270 */
[----:B------:R-:W-:-:S13]  /*0410*/  ISETP.GE.OR P0, PT, R15, R14, !P0 ;  /* 0x0000000e0f00720c */ /* 0x000fda0004706670 */
[----:B------:R-:W-:Y:S05]  /*0420*/  @P0 EXIT ;  /* 0x000000000000094d */ /* 0x000fea0003800000 */
[----:B------:R-:W0:Y:S01]  /*0430*/  LDCU.64 UR4, c[0x0][0x388] ;  /* 0x00007100ff0477ac */ /* 0x000e220008000a00 */
[----:B------:R-:W-:Y:S01]  /*0440*/  LOP3.LUT R17, R0, 0x7ffffffc, RZ, 0xc0, !PT ;  /* 0x7ffffffc00117812 */ /* 0x000fe200078ec0ff */
[----:B------:R-:W1:Y:S04]  /*0450*/  LDCU.64 UR6, c[0x0][0x358] ;  /* 0x00006b00ff0677ac */ /* 0x000e680008000a00 */
[----:B------:R-:W-:Y:S01]  /*0460*/  IMAD.MOV R18, RZ, RZ, -R17 ;  /* 0x000000ffff127224 */ /* 0x000fe200078e0a11 */
[----:B0-----:R-:W-:-:S04]  /*0470*/  UIADD3 UR4, UP0, UPT, UR4, 0x8, URZ ;  /* 0x0000000804047890 */ /* 0x001fc8000ff1e0ff */
[----:B-1----:R-:W-:-:S12]  /*0480*/  UIADD3.X UR5, UPT, UPT, URZ, UR5, URZ, UP0, !UPT ;  /* 0x00000005ff057290 */ /* 0x002fd800087fe4ff */
.L_x_34:
[----:B------:R-:W0:Y:S01]  /*0490*/  LDCU UR8, c[0x0][0x3b4] ;  /* 0x00007680ff0877ac */ /* 0x000e220008000800 */
[----:B------:R-:W-:Y:S02]  /*04a0*/  ISETP.GE.U32.AND P0, PT, R0, 0x4, PT ;  /* 0x000000040000780c */ /* 0x000fe40003f06070 */
[----:B------:R-:W-:Y:S01]  /*04b0*/  MOV R12, RZ ;  /* 0x000000ff000c7202 */ /* 0x000fe20000000f00 */
[----:B0-----:R-:W-:-:S10]  /*04c0*/  IMAD R19, R15, UR8, RZ ;  /* 0x000000080f137c24 */ /* 0x001fd4000f8e02ff */
[----:B--23--:R-:W-:Y:S05]  /*04d0*/  @!P0 BRA `(.L_x_30) ;  /* 0x0000000000e08947 */ /* 0x00cfea0003800000 */
[----:B------:R-:W-:Y:S01]  /*04e0*/  MOV R21, R15 ;  /* 0x0000000f00157202 */ /* 0x000fe20000000f00 */
[----:B------:R-:W-:Y:S01]  /*04f0*/  IMAD.MOV.U32 R20, RZ, RZ, R19 ;  /* 0x000000ffff147224 */ /* 0x000fe200078e0013 */
[----:B------:R-:W-:-:S07]  /*0500*/  MOV R22, R18 ;  /* 0x0000001200167202 */ /* 0x000fce0000000f00 */
.L_x_31:
[----:B------:R-:W0:Y:S08]  /*0510*/  LDC.64 R2, c[0x0][0x380] ;  /* 0x0000e000ff027b82 */ /* 0x000e300000000a00 */
[----:B---3--:R-:W1:Y:S01]  /*0520*/  LDC.64 R10, c[0x0][0x3a0] ;  /* 0x0000e800ff0a7b82 */ /* 0x008e620000000a00 */
[----:B------:R-:W-:Y:S01]  /*0530*/  MOV R4, UR4 ;  /* 0x0000000400047c02 */ /* 0x000fe20008000f00 */
[----:B------:R-:W-:-:S06]  /*0540*/  IMAD.U32 R5, RZ, RZ, UR5 ;  /* 0x00000005ff057e24 */ /* 0x000fcc000f8e00ff */
[----:B------:R-:W2:Y:S01]  /*0550*/  LDC.64 R6, c[0x0][0x390] ;  /* 0x0000e400ff067b82 */ /* 0x000ea20000000a00 */
[----:B0-----:R-:W-:-:S07]  /*0560*/  IMAD.WIDE R2, R21, 0x4, R2 ;  /* 0x0000000415027825 */ /* 0x001fce00078e0202 */
[----:B------:R-:W0:Y:S01]  /*0570*/  LDC.64 R8, c[0x0][0x398] ;  /* 0x0000e600ff087b82 */ /* 0x000e220000000a00 */
[----:B------:R-:W3:Y:S01]  /*0580*/  LDG.E R13, desc[UR6][R2.64] ;  /* 0x00000006020d7981 */ /* 0x000ee2000c1e1900 */
[----:B------:R-:W-:-:S06]  /*0590*/  IMAD.WIDE R4, R21, 0x4, R4 ;  /* 0x0000000415047825 */ /* 0x000fcc00078e0204 */
[----:B------:R-:W4:Y:S01]  /*05a0*/  LDC R23, c[0x0][0x3b0] ;  /* 0x0000ec00ff177b82 */ /* 0x000f220000000800 */
[----:B-1----:R-:W-:-:S05]  /*05b0*/  IMAD.WIDE R10, R20, 0x4, R10 ;  /* 0x00000004140a7825 */ /* 0x002fca00078e020a */
[----:B---3--:R4:W-:Y:S04]  /*05c0*/  STG.E desc[UR6][R10.64], R13 ;  /* 0x0000000d0a007986 */ /* 0x0089e8000c101906 */
[----:B------:R-:W3:Y:S01]  /*05d0*/  LDG.E R25, desc[UR6][R4.64+-0x8] ;  /* 0xfffff80604197981 */ /* 0x000ee2000c1e1900 */
[----:B--2---:R-:W-:-:S03]  /*05e0*/  IMAD.WIDE R6, R21, 0x4, R6 ;  /* 0x0000000415067825 */ /* 0x004fc600078e0206 */
[----:B---3--:R1:W-:Y:S04]  /*05f0*/  STG.E desc[UR6][R10.64+0x4], R25 ;  /* 0x000004190a007986 */ /* 0x0083e8000c101906 */
[----:B------:R-:W2:Y:S01]  /*0600*/  LDG.E R27, desc[UR6][R6.64] ;  /* 0x00000006061b7981 */ /* 0x000ea2000c1e1900 */
[----:B0-----:R-:W-:-:S03]  /*0610*/  IMAD.WIDE R8, R21, 0x4, R8 ;  /* 0x0000000415087825 */ /* 0x001fc600078e0208 */
[----:B--2---:R0:W-:Y:S04]  /*0620*/  STG.E desc[UR6][R10.64+0x8], R27 ;  /* 0x0000081b0a007986 */ /* 0x0041e8000c101906 */
[----:B------:R-:W2:Y:S01]  /*0630*/  LDG.E R29, desc[UR6][R8.64] ;  /* 0x00000006081d7981 */ /* 0x000ea2000c1e1900 */
[----:B----4-:R-:W-:-:S03]  /*0640*/  IMAD.WIDE R12, R23, 0x4, R10 ;  /* 0x00000004170c7825 */ /* 0x010fc600078e020a */
[----:B--2---:R2:W-:Y:S04]  /*0650*/  STG.E desc[UR6][R10.64+0xc], R29 ;  /* 0x00000c1d0a007986 */ /* 0x0045e8000c101906 */
[----:B------:R-:W3:Y:S04]  /*0660*/  LDG.E R24, desc[UR6][R2.64+0x4] ;  /* 0x0000040602187981 */ /* 0x000ee8000c1e1900 */
[----:B---3--:R3:W-:Y:S04]  /*0670*/  STG.E desc[UR6][R12.64], R24 ;  /* 0x000000180c007986 */ /* 0x0087e8000c101906 */
[----:B-1----:R-:W4:Y:S04]  /*0680*/  LDG.E R25, desc[UR6][R4.64+-0x4] ;  /* 0xfffffc0604197981 */ /* 0x002f28000c1e1900 */
[----:B----4-:R1:W-:Y:S04]  /*0690*/  STG.E desc[UR6][R12.64+0x4], R25 ;  /* 0x000004190c007986 */ /* 0x0103e8000c101906 */
[----:B------:R-:W4:Y:S04]  /*06a0*/  LDG.E R26, desc[UR6][R6.64+0x4] ;  /* 0x00000406061a7981 */ /* 0x000f28000c1e1900 */
[----:B----4-:R-:W-:Y:S04]  /*06b0*/  STG.E desc[UR6][R12.64+0x8], R26 ;  /* 0x0000081a0c007986 */ /* 0x010fe8000c101906 */
[----:B0-----:R-:W4:Y:S01]  /*06c0*/  LDG.E R27, desc[UR6][R8.64+0x4] ;  /* 0x00000406081b7981 */ /* 0x001f22000c1e1900 */
[----:B--2---:R-:W-:-:S03]  /*06d0*/  IMAD.WIDE R10, R23, 0x4, R12 ;  /* 0x00000004170a7825 */ /* 0x004fc600078e020c */
[----:B----4-:R0:W-:Y:S04]  /*06e0*/  STG.E desc[UR6][R12.64+0xc], R27 ;  /* 0x00000c1b0c007986 */ /* 0x0101e8000c101906 */
[----:B------:R-:W2:Y:S04]  /*06f0*/  LDG.E R29, desc[UR6][R2.64+0x8] ;  /* 0x00000806021d7981 */ /* 0x000ea8000c1e1900 */
[----:B--2---:R2:W-:Y:S04]  /*0700*/  STG.E desc[UR6][R10.64], R29 ;  /* 0x0000001d0a007986 */ /* 0x0045e8000c101906 */
[----:B------:R-:W4:Y:S04]  /*0710*/  LDG.E R28, desc[UR6][R4.64] ;  /* 0x00000006041c7981 */ /* 0x000f28000c1e1900 */
[----:B----4-:R4:W-:Y:S04]  /*0720*/  STG.E desc[UR6][R10.64+0x4], R28 ;  /* 0x0000041c0a007986 */ /* 0x0109e8000c101906 */
[----:B---3--:R-:W3:Y:S04]  /*0730*/  LDG.E R24, desc[UR6][R6.64+0x8] ;  /* 0x0000080606187981 */ /* 0x008ee8000c1e1900 */
[----:B---3--:R3:W-:Y:S04]  /*0740*/  STG.E desc[UR6][R10.64+0x8], R24 ;  /* 0x000008180a007986 */ /* 0x0087e8000c101906 */
[----:B-1----:R-:W5:Y:S01]  /*0750*/  LDG.E R25, desc[UR6][R8.64+0x8] ;  /* 0x0000080608197981 */ /* 0x002f62000c1e1900 */
[----:B0-----:R-:W-:-:S03]  /*0760*/  IMAD.WIDE R12, R23, 0x4, R10 ;  /* 0x00000004170c7825 */ /* 0x001fc600078e020a */
[----:B-----5:R3:W-:Y:S04]  /*0770*/  STG.E desc[UR6][R10.64+0xc], R25 ;  /* 0x00000c190a007986 */ /* 0x0207e8000c101906 */
[----:B------:R-:W5:Y:S04]  /*0780*/  LDG.E R26, desc[UR6][R2.64+0xc] ;  /* 0x00000c06021a7981 */ /* 0x000f68000c1e1900 */
[----:B-----5:R3:W-:Y:S04]  /*0790*/  STG.E desc[UR6][R12.64], R26 ;  /* 0x0000001a0c007986 */ /* 0x0207e8000c101906 */
[----:B------:R-:W5:Y:S04]  /*07a0*/  LDG.E R27, desc[UR6][R4.64+0x4] ;  /* 0x00000406041b7981 */ /* 0x000f68000c1e1900 */
[----:B-----5:R3:W-:Y:S04]  /*07b0*/  STG.E desc[UR6][R12.64+0x4], R27 ;  /* 0x0000041b0c007986 */ /* 0x0207e8000c101906 */
[----:B--2---:R-:W2:Y:S04]  /*07c0*/  LDG.E R29, desc[UR6][R6.64+0xc] ;  /* 0x00000c06061d7981 */ /* 0x004ea8000c1e1900 */
[----:B--2---:R3:W-:Y:S04]  /*07d0*/  STG.E desc[UR6][R12.64+0x8], R29 ;  /* 0x0000081d0c007986 */ /* 0x0047e8000c101906 */
[----:B----4-:R-:W2:Y:S01]  /*07e0*/  LDG.E R28, desc[UR6][R8.64+0xc] ;  /* 0x00000c06081c7981 */ /* 0x010ea2000c1e1900 */
[----:B------:R-:W-:Y:S01]  /*07f0*/  IADD3 R22, PT, PT, R22, 0x4, RZ ;  /* 0x0000000416167810 */ /* 0x000fe20007ffe0ff */
[----:B------:R-:W-:Y:S01]  /*0800*/  VIADD R21, R21, 0x4 ;  /* 0x0000000415157836 */ /* 0x000fe20000000000 */
[----:B------:R-:W-:-:S02]  /*0810*/  LEA R20, R23, R20, 0x2 ;  /* 0x0000001417147211 */ /* 0x000fc400078e10ff */
[----:B------:R-:W-:Y:S01]  /*0820*/  ISETP.NE.AND P0, PT, R22, RZ, PT ;  /* 0x000000ff1600720c */ /* 0x000fe20003f05270 */
[----:B--2---:R3:W-:-:S12]  /*0830*/  STG.E desc[UR6][R12.64+0xc], R28 ;  /* 0x00000c1c0c007986 */ /* 0x0047d8000c101906 */
[----:B------:R-:W-:Y:S05]  /*0840*/  @P0 BRA `(.L_x_31) ;  /* 0xfffffffc00300947 */ /* 0x000fea000383ffff */
[----:B---3--:R-:W-:-:S07]  /*0850*/  MOV R12, R17 ;  /* 0x00000011000c7202 */ /* 0x008fce0000000f00 */
.L_x_30:
[----:B------:R-:W-:-:S13]  /*0860*/  LOP3.LUT P0, R3, R0, 0x3, RZ, 0xc0, !PT ;  /* 0x0000000300037812 */ /* 0x000fda000780c0ff */
[----:B------:R-:W-:Y:S05]  /*0870*/  @!P0 BRA `(.L_x_32) ;  /* 0x0000000000e48947 */ /* 0x000fea0003800000 */
[----:B------:R-:W-:Y:S02]  /*0880*/  ISETP.NE.AND P0, PT, R3, 0x1, PT ;  /* 0x000000010300780c */ /* 0x000fe40003f05270 */
[----:B------:R-:W-:-:S04]  /*0890*/  LOP3.LUT R2, R0, 0x1, RZ, 0xc0, !PT ;  /* 0x0000000100027812 */ /* 0x000fc800078ec0ff */
[----:B------:R-:W-:-:S07]  /*08a0*/  ISETP.NE.U32.AND P1, PT, R2, 0x1, PT ;  /* 0x000000010200780c */ /* 0x000fce0003f25070 */
[----:B------:R-:W-:Y:S06]  /*08b0*/  @!P0 BRA `(.L_x_33) ;  /* 0x00000000007c8947 */ /* 0x000fec0003800000 */
[----:B------:R-:W0:Y:S01]  /*08c0*/  LDC.64 R2, c[0x0][0x380] ;  /* 0x0000e000ff027b82 */ /* 0x000e220000000a00 */
[----:B------:R-:W-:-:S07]  /*08d0*/  IADD3 R13, PT, PT, R12, R15, RZ ;  /* 0x0000000f0c0d7210 */ /* 0x000fce0007ffe0ff */
[----:B------:R-:W1:Y:S08]  /*08e0*/  LDC R21, c[0x0][0x3b0] ;  /* 0x0000ec00ff157b82 */ /* 0x000e700000000800 */
[----:B------:R-:W2:Y:S01]  /*08f0*/  LDC.64 R4, c[0x0][0x3a0] ;  /* 0x0000e800ff047b82 */ /* 0x000ea20000000a00 */
[----:B0-----:R-:W-:-:S07]  /*0900*/  IMAD.WIDE R2, R13, 0x4, R2 ;  /* 0x000000040d027825 */ /* 0x001fce00078e0202 */
[----:B------:R-:W0:Y:S01]  /*0910*/  LDC.64 R6, c[0x0][0x388] ;  /* 0x0000e200ff067b82 */ /* 0x000e220000000a00 */
[----:B------:R-:W3:Y:S01]  /*0920*/  LDG.E R23, desc[UR6][R2.64] ;  /* 0x0000000602177981 */ /* 0x000ee2000c1e1900 */
[----:B-1----:R-:W-:-:S06]  /*0930*/  IMAD R9, R12, R21, R19 ;  /* 0x000000150c097224 */ /* 0x002fcc00078e0213 */
[----:B------:R-:W1:Y:S01]  /*0940*/  LDC.64 R10, c[0x0][0x398] ;  /* 0x0000e600ff0a7b82 */ /* 0x000e620000000a00 */
[----:B--2---:R-:W-:-:S07]  /*0950*/  IMAD.WIDE R4, R9, 0x4, R4 ;  /* 0x0000000409047825 */ /* 0x004fce00078e0204 */
[----:B------:R-:W2:Y:S01]  /*0960*/  LDC.64 R8, c[0x0][0x390] ;  /* 0x0000e400ff087b82 */ /* 0x000ea20000000a00 */
[C---:B0-----:R-:W-:Y:S01]  /*0970*/  IMAD.WIDE R6, R13.reuse, 0x4, R6 ;  /* 0x000000040d067825 */ /* 0x041fe200078e0206 */
[----:B---3--:R0:W-:Y:S04]  /*0980*/  STG.E desc[UR6][R4.64], R23 ;  /* 0x0000001704007986 */ /* 0x0081e8000c101906 */
[----:B------:R-:W3:Y:S01]  /*0990*/  LDG.E R25, desc[UR6][R6.64] ;  /* 0x0000000606197981 */ /* 0x000ee2000c1e1900 */
[----:B--2---:R-:W-:-:S03]  /*09a0*/  IMAD.WIDE R8, R13, 0x4, R8 ;  /* 0x000000040d087825 */ /* 0x004fc600078e0208 */
[----:B---3--:R2:W-:Y:S04]  /*09b0*/  STG.E desc[UR6][R4.64+0x4], R25 ;  /* 0x0000041904007986 */ /* 0x0085e8000c101906 */
[----:B------:R-:W3:Y:S01]  /*09c0*/  LDG.E R27, desc[UR6][R8.64] ;  /* 0x00000006081b7981 */ /* 0x000ee2000c1e1900 */
[----:B-1----:R-:W-:-:S03]  /*09d0*/  IMAD.WIDE R10, R13, 0x4, R10 ;  /* 0x000000040d0a7825 */ /* 0x002fc600078e020a */
[----:B---3--:R2:W-:Y:S04]  /*09e0*/  STG.E desc[UR6][R4.64+0x8], R27 ;  /* 0x0000081b04007986 */ /* 0x0085e8000c101906 */
[----:B------:R-:W3:Y:S01]  /*09f0*/  LDG.E R13, desc[UR6][R10.64] ;  /* 0x000000060a0d7981 */ /* 0x000ee2000c1e1900 */
[----:B------:R-:W-:-:S03]  /*0a00*/  IMAD.WIDE R20, R21, 0x4, R4 ;  /* 0x0000000415147825 */ /* 0x000fc600078e0204 */
[----:B---3--:R2:W-:Y:S04]  /*0a10*/  STG.E desc[UR6][R4.64+0xc], R13 ;  /* 0x00000c0d04007986 */ /* 0x0085e8000c101906 */
[----:B------:R-:W3:Y:S04]  /*0a20*/  LDG.E R3, desc[UR6][R2.64+0x4] ;  /* 0x0000040602037981 */ /* 0x000ee8000c1e1900 */
[----:B---3--:R2:W-:Y:S04]  /*0a30*/  STG.E desc[UR6][R20.64], R3 ;  /* 0x0000000314007986 */ /* 0x0085e8000c101906 */
[----:B------:R-:W3:Y:S04]  /*0a40*/  LDG.E R7, desc[UR6][R6.64+0x4] ;  /* 0x0000040606077981 */ /* 0x000ee8000c1e1900 */
[----:B---3--:R2:W-:Y:S04]  /*0a50*/  STG.E desc[UR6][R20.64+0x4], R7 ;  /* 0x0000040714007986 */ /* 0x0085e8000c101906 */
[----:B------:R-:W3:Y:S04]  /*0a60*/  LDG.E R9, desc[UR6][R8.64+0x4] ;  /* 0x0000040608097981 */ /* 0x000ee8000c1e1900 */
[----:B---3--:R2:W-:Y:S04]  /*0a70*/  STG.E desc[UR6][R20.64+0x8], R9 ;  /* 0x0000080914007986 */ /* 0x0085e8000c101906 */
[----:B0-----:R-:W3:Y:S01]  /*0a80*/  LDG.E R23, desc[UR6][R10.64+0x4] ;  /* 0x000004060a177981 */ /* 0x001ee2000c1e1900 */
[----:B------:R-:W-:-:S03]  /*0a90*/  VIADD R12, R12, 0x2 ;  /* 0x000000020c0c7836 */ /* 0x000fc60000000000 */
[----:B---3--:R2:W-:Y:S04]  /*0aa0*/  STG.E desc[UR6][R20.64+0xc], R23 ;  /* 0x00000c1714007986 */ /* 0x0085e8000c101906 */
.L_x_33:
[----:B------:R-:W-:Y:S05]  /*0ab0*/  @P1 BRA `(.L_x_32) ;  /* 0x0000000000541947 */ /* 0x000fea0003800000 */
[----:B--2---:R-:W0:Y:S01]  /*0ac0*/  LDC.64 R6, c[0x0][0x380] ;  /* 0x0000e000ff067b82 */ /* 0x004e220000000a00 */
[----:B------:R-:W-:Y:S01]  /*0ad0*/  IADD3 R4, PT, PT, R12, R15, RZ ;  /* 0x0000000f0c047210 */ /* 0x000fe20007ffe0ff */
[----:B------:R-:W1:Y:S06]  /*0ae0*/  LDCU UR8, c[0x0][0x3b0] ;  /* 0x00007600ff0877ac */ /* 0x000e6c0008000800 */
[----:B------:R-:W2:Y:S08]  /*0af0*/  LDC.64 R2, c[0x0][0x3a0] ;  /* 0x0000e800ff027b82 */ /* 0x000eb00000000a00 */
[----:B------:R-:W3:Y:S01]  /*0b00*/  LDC.64 R8, c[0x0][0x388] ;  /* 0x0000e200ff087b82 */ /* 0x000ee20000000a00 */
[----:B0-----:R-:W-:-:S07]  /*0b10*/  IMAD.WIDE R6, R4, 0x4, R6 ;  /* 0x0000000404067825 */ /* 0x001fce00078e0206 */
[----:B------:R-:W0:Y:S01]  /*0b20*/  LDC.64 R10, c[0x0][0x390] ;  /* 0x0000e400ff0a7b82 */ /* 0x000e220000000a00 */
[----:B------:R4:W5:Y:S01]  /*0b30*/  LDG.E R13, desc[UR6][R6.64] ;  /* 0x00000006060d7981 */ /* 0x000962000c1e1900 */
[----:B-1----:R-:W-:-:S04]  /*0b40*/  IMAD R19, R12, UR8, R19 ;  /* 0x000000080c137c24 */ /* 0x002fc8000f8e0213 */
[----:B--2---:R-:W-:Y:S02]  /*0b50*/  IMAD.WIDE R2, R19, 0x4, R2 ;  /* 0x0000000413027825 */ /* 0x004fe400078e0202 */
[----:B----4-:R-:W1:Y:S02]  /*0b60*/  LDC.64 R6, c[0x0][0x398] ;  /* 0x0000e600ff067b82 */ /* 0x010e640000000a00 */
[C---:B---3--:R-:W-:Y:S01]  /*0b70*/  IMAD.WIDE R8, R4.reuse, 0x4, R8 ;  /* 0x0000000404087825 */ /* 0x048fe200078e0208 */
[----:B-----5:R3:W-:Y:S05]  /*0b80*/  STG.E desc[UR6][R2.64], R13 ;  /* 0x0000000d02007986 */ /* 0x0207ea000c101906 */
[----:B------:R-:W2:Y:S01]  /*0b90*/  LDG.E R9, desc[UR6][R8.64] ;  /* 0x0000000608097981 */ /* 0x000ea2000c1e1900 */
[----:B0-----:R-:W-:-:S03]  /*0ba0*/  IMAD.WIDE R10, R4, 0x4, R10 ;  /* 0x00000004040a7825 */ /* 0x001fc600078e020a */
[----:B--2---:R3:W-:Y:S04]  /*0bb0*/  STG.E desc[UR6][R2.64+0x4], R9 ;  /* 0x0000040902007986 */ /* 0x0047e8000c101906 */
[----:B------:R-:W2:Y:S01]  /*0bc0*/  LDG.E R11, desc[UR6][R10.64] ;  /* 0x000000060a0b7981 */ /* 0x000ea2000c1e1900 */
[----:B-1----:R-:W-:-:S03]  /*0bd0*/  IMAD.WIDE R4, R4, 0x4, R6 ;  /* 0x0000000404047825 */ /* 0x002fc600078e0206 */
[----:B--2---:R3:W-:Y:S04]  /*0be0*/  STG.E desc[UR6][R2.64+0x8], R11 ;  /* 0x0000080b02007986 */ /* 0x0047e8000c101906 */
[----:B------:R-:W2:Y:S04]  /*0bf0*/  LDG.E R5, desc[UR6][R4.64] ;  /* 0x0000000604057981 */ /* 0x000ea8000c1e1900 */
[----:B--2---:R3:W-:Y:S02]  /*0c00*/  STG.E desc[UR6][R2.64+0xc], R5 ;  /* 0x00000c0502007986 */ /* 0x0047e4000c101906 */
.L_x_32:
[----:B------:R-:W-:-:S04]  /*0c10*/  IADD3 R15, PT, PT, R16, R15, RZ ;  /* 0x0000000f100f7210 */ /* 0x000fc80007ffe0ff */
[----:B------:R-:W-:-:S13]  /*0c20*/  ISETP.GE.AND P0, PT, R15, R14, PT ;  /* 0x0000000e0f00720c */ /* 0x000fda0003f06270 */
[----:B------:R-:W-:Y:S05]  /*0c30*/  @!P0 BRA `(.L_x_34) ;  /* 0xfffffff800148947 */ /* 0x000fea000383ffff */
[----:B------:R-:W-:Y:S05]  /*0c40*/  EXIT ;  /* 0x000000000000794d */ /* 0x000fea0003800000 */
.L_x_35:
        /* <DEDUP_REMOVED lines=11> */
.L_x_49:


//--------------------- .nv.shared.reserved.0     --------------------------
	.section	.nv.shared.reserved.0,"aw",@nobits
	.weak		__nv_reservedSMEM_offset_0_alias
	.size		__nv_reservedSMEM_offset_0_alias, 0, 64
	.other		__nv_reservedSMEM_offset_0_alias,@"STO_CUDA_RESERVED_SHARED STV_DEFAULT"
__nv_reservedSMEM_offset_0_alias:
	.zero		0
	.zero		64


//--------------------- .nv.shared.copykernelAoSsharedmulti32_32bit_4 --------------------------
	.section	.nv.shared.copykernelAoSsharedmulti32_32bit_4,"aw",@nobits
	.sectionflags	@""
	.align	4
.nv.shared.copykernelAoSsharedmulti32_32bit_4:
	.zero		1536


//--------------------- .nv.shared.copykernelAoSsharedmulti32_32bit_8 --------------------------
	.section	.nv.shared.copykernelAoSsharedmulti32_32bit_8,"aw",@nobits
	.sectionflags	@""
	.align	4
.nv.shared.copykernelAoSsharedmulti32_32bit_8:
	.zero		2048


//--------------------- .nv.constant0.copykernelAoS_trans132_32bit --------------------------
	.section	.nv.constant0.copykernelAoS_trans132_32bit,"a",@progbits
	.sectionflags	@""
	.align	4
.nv.constant0.copykernelAoS_trans132_32bit:
	.zero		932


//--------------------- .nv.constant0.copykernelAoS_trans1_batch32_32bit --------------------------
	.section	.nv.constant0.copykernelAoS_trans1_batch32_32bit,"a",@progbits
	.sectionflags	@""
	.align	4
.nv.constant0.copykernelAoS_trans1_batch32_32bit:
	.zero		932


//--------------------- .nv.constant0.copykernelAoS_trans2_batch32_32bit --------------------------
	.section	.nv.constant0.copykernelAoS_trans2_batch32_32bit,"a",@progbits
	.sectionflags	@""
	.align	4
.nv.constant0.copykernelAoS_trans2_batch32_32bit:
	.zero		932


//--------------------- .nv.constant0.copykernelAoS_shared32_32bit --------------------------
	.section	.nv.constant0.copykernelAoS_shared32_32bit,"a",@progbits
	.sectionflags	@""
	.align	4
.nv.constant0.copykernelAoS_shared32_32bit:
	.zero		932


//--------------------- .nv.constant0.copykernelAoSsharedmulti32_32bit_4 --------------------------
	.section	.nv.constant0.copykernelAoSsharedmulti32_32bit_4,"a",@progbits
	.sectionflags	@""
	.align	4
.nv.constant0.copykernelAoSsharedmulti32_32bit_4:
	.zero		932


//--------------------- .nv.constant0.copykernelAoSsharedmulti32_32bit_8 --------------------------
	.section	.nv.constant0.copykernelAoSsharedmulti32_32bit_8,"a",@progbits
	.sectionflags	@""
	.align	4
.nv.constant0.copykernelAoSsharedmulti32_32bit_8:
	.zero		932


//--------------------- .nv.constant0.copykernelAoS_trans_multi32_32bit_4 --------------------------
	.section	.nv.constant0.copykernelAoS_trans_multi32_32bit_4,"a",@progbits
	.sectionflags	@""
	.align	4
.nv.constant0.copykernelAoS_trans_multi32_32bit_4:
	.zero		932


//--------------------- .nv.constant0.copykernelAoS_trans_multi32_32bit_8 --------------------------
	.section	.nv.constant0.copykernelAoS_trans_multi32_32bit_8,"a",@progbits
	.sectionflags	@""
	.align	4
.nv.constant0.copykernelAoS_trans_multi32_32bit_8:
	.zero		932


//--------------------- .nv.constant0.copykernelAoS_trans_multi_batch32_32bit --------------------------
	.section	.nv.constant0.copykernelAoS_trans_multi_batch32_32bit,"a",@progbits
	.sectionflags	@""
	.align	4
.nv.constant0.copykernelAoS_trans_multi_batch32_32bit:
	.zero		936


//--------------------- .nv.constant0.copykernelAoS_trans2_multi_batch32_32bit --------------------------
	.section	.nv.constant0.copykernelAoS_trans2_multi_batch32_32bit,"a",@progbits
	.sectionflags	@""
	.align	4
.nv.constant0.copykernelAoS_trans2_multi_batch32_32bit:
	.zero		936


//--------------------- .nv.constant0.copykernelAoS_no_trans_multi32_32bit --------------------------
	.section	.nv.constant0.copykernelAoS_no_trans_multi32_32bit,"a",@progbits
	.sectionflags	@""
	.align	4
.nv.constant0.copykernelAoS_no_trans_multi32_32bit:
	.zero		932


//--------------------- .nv.constant0.copykernelAoS_trans232_32bit --------------------------
	.section	.nv.constant0.copykernelAoS_trans232_32bit,"a",@progbits
	.sectionflags	@""
	.align	4
.nv.constant0.copykernelAoS_trans232_32bit:
	.zero		932


//--------------------- .nv.constant0.copykernelAoS_no_trans32_32bit --------------------------
	.section	.nv.constant0.copykernelAoS_no_trans32_32bit,"a",@progbits
	.sectionflags	@""
	.align	4
.nv.constant0.copykernelAoS_no_trans32_32bit:
	.zero		932


//--------------------- .nv.constant0.bp_copy_32  --------------------------
	.section	.nv.constant0.bp_copy_32,"a",@progbits
	.sectionflags	@""
	.align	4
.nv.constant0.bp_copy_32:
	.zero		952


//--------------------- SYMBOLS --------------------------

	.type		.nv.reservedSmem.offset0,@object
	.size		.nv.reservedSmem.offset0,0x4
	.type		.nv.reservedSmem.cap,@object
	.size		.nv.reservedSmem.cap,0x4
